// auto-generated by cutlass_sweep.gemm — config: {"arch": "sm_90", "cluster_m": 2, "cluster_n": 1, "dtype": "int8", "dtype_b": "int8", "layout": "nt", "stages": 0, "tile_k": 32, "tile_m": 192, "tile_n": 224}
#include "cutlass/cutlass.h"
#include "cutlass/gemm/collective/collective_builder.hpp"
#include "cutlass/gemm/device/gemm_universal_adapter.h"
#include "cutlass/gemm/kernel/gemm_universal.hpp"
#include "cutlass/epilogue/collective/collective_builder.hpp"

using ElemA = int8_t;
using ElemB = int8_t;
using ElemCD = int8_t;
using Acc  = int32_t;
using TileShape    = cute::Shape<cute::_192, cute::_224, cute::_32>;
using ClusterShape = cute::Shape<cute::_2, cute::_1, cute::_1>;

using CollectiveEpilogue = typename cutlass::epilogue::collective::CollectiveBuilder<
    cutlass::arch::Sm90, cutlass::arch::OpClassTensorOp,
    TileShape, ClusterShape,
    cutlass::epilogue::collective::EpilogueTileAuto,
    Acc, Acc,
    ElemCD, cutlass::layout::RowMajor, 128 / cutlass::sizeof_bits<ElemCD>::value,
    ElemCD, cutlass::layout::RowMajor, 128 / cutlass::sizeof_bits<ElemCD>::value,
    cutlass::epilogue::collective::EpilogueScheduleAuto
  >::CollectiveOp;

using CollectiveMainloop = typename cutlass::gemm::collective::CollectiveBuilder<
    cutlass::arch::Sm90, cutlass::arch::OpClassTensorOp,
    ElemA, cutlass::layout::RowMajor, 128 / cutlass::sizeof_bits<ElemA>::value,
    ElemB, cutlass::layout::ColumnMajor, 128 / cutlass::sizeof_bits<ElemB>::value,
    Acc,
    TileShape, ClusterShape,
    cutlass::gemm::collective::StageCountAutoCarveout<static_cast<int>(sizeof(typename CollectiveEpilogue::SharedStorage))>,
    cutlass::gemm::collective::KernelScheduleAuto
  >::CollectiveOp;

using GemmKernel = cutlass::gemm::kernel::GemmUniversal<
    cute::Shape<int,int,int,int>,
    CollectiveMainloop,
    CollectiveEpilogue
>;
using Gemm = cutlass::gemm::device::GemmUniversalAdapter<GemmKernel>;

// Force the device kernel symbol into the cubin without needing a host main.
auto* _anchor = &cutlass::device_kernel<GemmKernel>;


// ===== COMPILED SASS (sm_90a) =====

	.target	sm_90a

	.elftype	@"ET_EXEC"


//--------------------- .note.nv.tkinfo           --------------------------
	.section	.note.nv.tkinfo,"",@"SHT_NOTE"
	.sectionflags	@"SHF_NOTE_NV_TKINFO"
	.tkinfo
        /*0018*/ 	.word	0x00000002
        /*0030*/ 	.string	""
        /*0030*/ 	.string	"ptxas"
        /*0030*/ 	.string	"Cuda compilation tools, release 13.0, V13.0.88"
        /*0030*/ 	.string	"Build cuda_13.0.r13.0/compiler.36424714_0"
        /*0030*/ 	.string	"-arch sm_90a -m 64 "



//--------------------- .note.nv.cuinfo           --------------------------
	.section	.note.nv.cuinfo,"",@"SHT_NOTE"
	.sectionflags	@"SHF_NOTE_NV_CUINFO"
        /*0018*/ 	.short	0x0002
        /*001a*/ 	.short	0x005a
        /*001c*/ 	.short	0x0082
	.zero		2


//--------------------- .nv.info                  --------------------------
	.section	.nv.info,"",@"SHT_CUDA_INFO"
	.align	4


	//----- nvinfo : EIATTR_REGCOUNT
	.align		4
        /*0000*/ 	.byte	0x04, 0x2f
        /*0002*/ 	.short	(.L_15 - .L_14)
	.align		4
.L_14:
        /*0004*/ 	.word	index@(_ZN7cutlass13device_kernelINS_4gemm6kernel13GemmUniversalIN4cute5tupleIJiiiiEEENS1_10collective13CollectiveMmaINS1_34MainloopSm90TmaGmmaWarpSpecializedILi17ENS5_IJNS4_1CILi2EEENSA_ILi1EEESC_EEENS1_35KernelTmaWarpSpecializedCooperativeEEENS5_IJNSA_ILi192EEENSA_ILi224EEENSA_ILi32EEEEEEaNS5_IJlSC_lEEEaSK_NS4_8TiledMMAINS4_8MMA_AtomIJNS4_4SM904GMMA26MMA_64x32x32_S32S8S8_SS_TNEEEENS4_6LayoutISD_NS5_IJSC_NSA_ILi0EEESS_EEEEENS5_IJNS4_10UnderscoreESV_SV_EEEEENS4_13SM90_TMA_LOADENS4_14ComposedLayoutINS4_7SwizzleILi1ELi4ELi3EEENS4_18smem_ptr_flag_bitsILi8EEENSR_INS5_IJNSA_ILi8EEESI_EEENS5_IJSI_SC_EEEEEEEvNS4_8identityENS4_23SM90_TMA_LOAD_MULTICASTES18_vS19_EENS_8epilogue10collective6detail29Sm90TmaWarpSpecializedAdapterINS1D_15DefaultEpilogueIaSK_SK_NS1C_6thread17LinearCombinationIaLi1EiiLNS1H_9ScaleType4KindE0ELNS_15FloatRoundStyleE2EaEENS1_15EpilogueDefaultEEEEEvvEEEEvNT_6ParamsE)
        /*0008*/ 	.word	0x000000a8


	//----- nvinfo : EIATTR_FRAME_SIZE
	.align		4
.L_15:
        /*000c*/ 	.byte	0x04, 0x11
        /*000e*/ 	.short	(.L_17 - .L_16)
	.align		4
.L_16:
        /*0010*/ 	.word	index@(_ZN7cutlass13device_kernelINS_4gemm6kernel13GemmUniversalIN4cute5tupleIJiiiiEEENS1_10collective13CollectiveMmaINS1_34MainloopSm90TmaGmmaWarpSpecializedILi17ENS5_IJNS4_1CILi2EEENSA_ILi1EEESC_EEENS1_35KernelTmaWarpSpecializedCooperativeEEENS5_IJNSA_ILi192EEENSA_ILi224EEENSA_ILi32EEEEEEaNS5_IJlSC_lEEEaSK_NS4_8TiledMMAINS4_8MMA_AtomIJNS4_4SM904GMMA26MMA_64x32x32_S32S8S8_SS_TNEEEENS4_6LayoutISD_NS5_IJSC_NSA_ILi0EEESS_EEEEENS5_IJNS4_10UnderscoreESV_SV_EEEEENS4_13SM90_TMA_LOADENS4_14ComposedLayoutINS4_7SwizzleILi1ELi4ELi3EEENS4_18smem_ptr_flag_bitsILi8EEENSR_INS5_IJNSA_ILi8EEESI_EEENS5_IJSI_SC_EEEEEEEvNS4_8identityENS4_23SM90_TMA_LOAD_MULTICASTES18_vS19_EENS_8epilogue10collective6detail29Sm90TmaWarpSpecializedAdapterINS1D_15DefaultEpilogueIaSK_SK_NS1C_6thread17LinearCombinationIaLi1EiiLNS1H_9ScaleType4KindE0ELNS_15FloatRoundStyleE2EaEENS1_15EpilogueDefaultEEEEEvvEEEEvNT_6ParamsE)
        /*0014*/ 	.word	0x000000e8


	//----- nvinfo : EIATTR_MIN_STACK_SIZE
	.align		4
.L_17:
        /*0018*/ 	.byte	0x04, 0x12
        /*001a*/ 	.short	(.L_19 - .L_18)
	.align		4
.L_18:
        /*001c*/ 	.word	index@(_ZN7cutlass13device_kernelINS_4gemm6kernel13GemmUniversalIN4cute5tupleIJiiiiEEENS1_10collective13CollectiveMmaINS1_34MainloopSm90TmaGmmaWarpSpecializedILi17ENS5_IJNS4_1CILi2EEENSA_ILi1EEESC_EEENS1_35KernelTmaWarpSpecializedCooperativeEEENS5_IJNSA_ILi192EEENSA_ILi224EEENSA_ILi32EEEEEEaNS5_IJlSC_lEEEaSK_NS4_8TiledMMAINS4_8MMA_AtomIJNS4_4SM904GMMA26MMA_64x32x32_S32S8S8_SS_TNEEEENS4_6LayoutISD_NS5_IJSC_NSA_ILi0EEESS_EEEEENS5_IJNS4_10UnderscoreESV_SV_EEEEENS4_13SM90_TMA_LOADENS4_14ComposedLayoutINS4_7SwizzleILi1ELi4ELi3EEENS4_18smem_ptr_flag_bitsILi8EEENSR_INS5_IJNSA_ILi8EEESI_EEENS5_IJSI_SC_EEEEEEEvNS4_8identityENS4_23SM90_TMA_LOAD_MULTICASTES18_vS19_EENS_8epilogue10collective6detail29Sm90TmaWarpSpecializedAdapterINS1D_15DefaultEpilogueIaSK_SK_NS1C_6thread17LinearCombinationIaLi1EiiLNS1H_9ScaleType4KindE0ELNS_15FloatRoundStyleE2EaEENS1_15EpilogueDefaultEEEEEvvEEEEvNT_6ParamsE)
        /*0020*/ 	.word	0x000000e8
.L_19:


//--------------------- .nv.compat                --------------------------
	.section	.nv.compat,"",@"SHT_CUDA_COMPAT_INFO"
	.align	4
        /*0000*/ 	.byte	0x02, 0x09, 0x01, 0x00, 0x02, 0x02, 0x04, 0x00, 0x02, 0x05, 0x05, 0x00, 0x03, 0x07, 0x01, 0x01
        /*0010*/ 	.byte	0x02, 0x03, 0x01, 0x00, 0x02, 0x06, 0x01, 0x00, 0x04, 0x0b, 0x08, 0x00, 0x00, 0x00, 0x00, 0x00
        /*0020*/ 	.byte	0x00, 0x00, 0x00, 0x00


//--------------------- .nv.info._ZN7cutlass13device_kernelINS_4gemm6kernel13GemmUniversalIN4cute5tupleIJiiiiEEENS1_10collective13CollectiveMmaINS1_34MainloopSm90TmaGmmaWarpSpecializedILi17ENS5_IJNS4_1CILi2EEENSA_ILi1EEESC_EEENS1_35KernelTmaWarpSpecializedCooperativeEEENS5_IJNSA_ILi192EEENSA_ILi224EEENSA_ILi32EEEEEEaNS5_IJlSC_lEEEaSK_NS4_8TiledMMAINS4_8MMA_AtomIJNS4_4SM904GMMA26MMA_64x32x32_S32S8S8_SS_TNEEEENS4_6LayoutISD_NS5_IJSC_NSA_ILi0EEESS_EEEEENS5_IJNS4_10UnderscoreESV_SV_EEEEENS4_13SM90_TMA_LOADENS4_14ComposedLayoutINS4_7SwizzleILi1ELi4ELi3EEENS4_18smem_ptr_flag_bitsILi8EEENSR_INS5_IJNSA_ILi8EEESI_EEENS5_IJSI_SC_EEEEEEEvNS4_8identityENS4_23SM90_TMA_LOAD_MULTICASTES18_vS19_EENS_8epilogue10collective6detail29Sm90TmaWarpSpecializedAdapterINS1D_15DefaultEpilogueIaSK_SK_NS1C_6thread17LinearCombinationIaLi1EiiLNS1H_9ScaleType4KindE0ELNS_15FloatRoundStyleE2EaEENS1_15EpilogueDefaultEEEEEvvEEEEvNT_6ParamsE --------------------------
	.section	.nv.info._ZN7cutlass13device_kernelINS_4gemm6kernel13GemmUniversalIN4cute5tupleIJiiiiEEENS1_10collective13CollectiveMmaINS1_34MainloopSm90TmaGmmaWarpSpecializedILi17ENS5_IJNS4_1CILi2EEENSA_ILi1EEESC_EEENS1_35KernelTmaWarpSpecializedCooperativeEEENS5_IJNSA_ILi192EEENSA_ILi224EEENSA_ILi32EEEEEEaNS5_IJlSC_lEEEaSK_NS4_8TiledMMAINS4_8MMA_AtomIJNS4_4SM904GMMA26MMA_64x32x32_S32S8S8_SS_TNEEEENS4_6LayoutISD_NS5_IJSC_NSA_ILi0EEESS_EEEEENS5_IJNS4_10UnderscoreESV_SV_EEEEENS4_13SM90_TMA_LOADENS4_14ComposedLayoutINS4_7SwizzleILi1ELi4ELi3EEENS4_18smem_ptr_flag_bitsILi8EEENSR_INS5_IJNSA_ILi8EEESI_EEENS5_IJSI_SC_EEEEEEEvNS4_8identityENS4_23SM90_TMA_LOAD_MULTICASTES18_vS19_EENS_8epilogue10collective6detail29Sm90TmaWarpSpecializedAdapterINS1D_15DefaultEpilogueIaSK_SK_NS1C_6thread17LinearCombinationIaLi1EiiLNS1H_9ScaleType4KindE0ELNS_15FloatRoundStyleE2EaEENS1_15EpilogueDefaultEEEEEvvEEEEvNT_6ParamsE,"",@"SHT_CUDA_INFO"
	.sectionflags	@""
	.align	4


	//----- nvinfo : EIATTR_CUDA_API_VERSION
	.align		4
        /*0000*/ 	.byte	0x04, 0x37
        /*0002*/ 	.short	(.L_21 - .L_20)
.L_20:
        /*0004*/ 	.word	0x00000082


	//----- nvinfo : EIATTR_KPARAM_INFO
	.align		4
.L_21:
        /*0008*/ 	.byte	0x04, 0x17
        /*000a*/ 	.short	(.L_23 - .L_22)
.L_22:
        /*000c*/ 	.word	0x00000000
        /*0010*/ 	.short	0x0000
        /*0012*/ 	.short	0x0070
        /*0014*/ 	.byte	0x00, 0xf0, 0x01, 0x10


	//----- nvinfo : EIATTR_SPARSE_MMA_MASK
	.align		4
.L_23:
        /*0018*/ 	.byte	0x03, 0x50
        /*001a*/ 	.short	0x0000


	//----- nvinfo : EIATTR_MAXREG_COUNT
	.align		4
        /*001c*/ 	.byte	0x03, 0x1b
        /*001e*/ 	.short	0x00a8


	//----- nvinfo : EIATTR_NUM_BARRIERS
	.align		4
        /*0020*/ 	.byte	0x02, 0x4c
        /*0022*/ 	.byte	0x01
	.zero		1


	//----- nvinfo : EIATTR_EXTERNS
	.align		4
        /*0024*/ 	.byte	0x04, 0x0f
        /*0026*/ 	.short	(.L_25 - .L_24)


	//   ....[0]....
	.align		4
.L_24:
        /*0028*/ 	.word	index@(__assertfail)


	//----- nvinfo : EIATTR_ANNOTATIONS
	.align		4
.L_25:
        /*002c*/ 	.byte	0x04, 0x55
        /*002e*/ 	.short	(.L_27 - .L_26)


	//   ....[0]....
.L_26:
        /*0030*/ 	.word	0x00000001
        /*0034*/ 	.byte	0xc0, 0x08, 0x00, 0x00, 0x01, 0x00, 0x00, 0x00, 0xb0, 0x09, 0x00, 0x00, 0x01, 0x00, 0x00, 0x00
        /* <DEDUP_REMOVED lines=81> */
        /*0554*/ 	.byte	0xe0, 0xf9, 0x00, 0x00


	//----- nvinfo : EIATTR_MERCURY_ISA_VERSION
	.align		4
.L_27:
        /*0558*/ 	.byte	0x03, 0x5f
        /*055a*/ 	.short	0x0101


	//----- nvinfo : EIATTR_INT_WARP_WIDE_INSTR_OFFSETS
	.align		4
        /*055c*/ 	.byte	0x04, 0x31
        /*055e*/ 	.short	(.L_29 - .L_28)


	//   ....[0]....
.L_28:
        /*0560*/ 	.word	0x00000650


	//   ....[1]....
        /*0564*/ 	.word	0x00000670


	//   ....[2]....
        /*0568*/ 	.word	0x00000810


	//----- nvinfo : EIATTR_COOP_GROUP_MASK_REGIDS
	.align		4
.L_29:
        /*056c*/ 	.byte	0x04, 0x29
        /*056e*/ 	.short	(.L_31 - .L_30)


	//   ....[0]....
.L_30:
        /*0570*/ 	.word	0xffffffff


	//   ....[1]....
        /*0574*/ 	.word	0xffffffff


	//   ....[2]....
        /*0578*/ 	.word	0xffffffff


	//   ....[3]....
        /*057c*/ 	.word	0xffffffff


	//   ....[4]....
        /*0580*/ 	.word	0xffffffff


	//   ....[5]....
        /*0584*/ 	.word	0xffffffff


	//----- nvinfo : EIATTR_COOP_GROUP_INSTR_OFFSETS
	.align		4
.L_31:
        /*0588*/ 	.byte	0x04, 0x28
        /*058a*/ 	.short	(.L_33 - .L_32)


	//   ....[0]....
.L_32:
        /*058c*/ 	.word	0x00000070


	//   ....[1]....
        /*0590*/ 	.word	0x00000080


	//   ....[2]....
        /*0594*/ 	.word	0x00000140


	//   ....[3]....
        /*0598*/ 	.word	0x000004b0


	//   ....[4]....
        /*059c*/ 	.word	0x00000a00


	//   ....[5]....
        /*05a0*/ 	.word	0x000014b0


	//----- nvinfo : EIATTR_REG_RECONFIG
	.align		4
.L_33:
        /*05a4*/ 	.byte	0x01, 0x54
	.zero		2


	//----- nvinfo : EIATTR_SYSCALL_OFFSETS
	.align		4
        /*05a8*/ 	.byte	0x04, 0x46
        /*05aa*/ 	.short	(.L_35 - .L_34)


	//   ....[0]....
.L_34:
        /*05ac*/ 	.word	0x00001670


	//----- nvinfo : EIATTR_MBARRIER_INSTR_OFFSETS
	.align		4
.L_35:
        /*05b0*/ 	.byte	0x04, 0x39
        /*05b2*/ 	.short	(.L_37 - .L_36)


	//   ....[0]....
.L_36:
        /*05b4*/ 	.word	0x00000260
        /*05b8*/ 	.word	0x000000ff
        /*05bc*/ 	.word	0x00000000
        /*05c0*/ 	.short	0x0100
        /*05c2*/ 	.byte	0x08
	.zero		1


	//   ....[1]....
        /*05c4*/ 	.word	0x00000270
        /*05c8*/ 	.word	0x000000ff
        /*05cc*/ 	.word	0x00000088
        /*05d0*/ 	.short	0x0100
        /*05d2*/ 	.byte	0x08
	.zero		1


	//   ....[2]....
        /*05d4*/ 	.word	0x00000280
        /*05d8*/ 	.word	0x000000ff
        /*05dc*/ 	.word	0x00000008
        /*05e0*/ 	.short	0x0100
        /*05e2*/ 	.byte	0x08
	.zero		1


	//   ....[3]....
        /*05e4*/ 	.word	0x00000290
        /*05e8*/ 	.word	0x000000ff
        /*05ec*/ 	.word	0x00000090
        /*05f0*/ 	.short	0x0100
        /*05f2*/ 	.byte	0x08
	.zero		1


	//   ....[4]....
        /*05f4*/ 	.word	0x000002a0
        /*05f8*/ 	.word	0x000000ff
        /*05fc*/ 	.word	0x00000010
        /*0600*/ 	.short	0x0100
        /*0602*/ 	.byte	0x08
	.zero		1


	//   ....[5]....
        /*0604*/ 	.word	0x000002b0
        /*0608*/ 	.word	0x000000ff
        /*060c*/ 	.word	0x00000098
        /*0610*/ 	.short	0x0100
        /*0612*/ 	.byte	0x08
	.zero		1


	//   ....[6]....
        /*0614*/ 	.word	0x000002c0
        /*0618*/ 	.word	0x000000ff
        /*061c*/ 	.word	0x00000018
        /*0620*/ 	.short	0x0100
        /*0622*/ 	.byte	0x08
	.zero		1


	//   ....[7]....
        /*0624*/ 	.word	0x000002d0
        /*0628*/ 	.word	0x000000ff
        /*062c*/ 	.word	0x000000a0
        /*0630*/ 	.short	0x0100
        /*0632*/ 	.byte	0x08
	.zero		1


	//   ....[8]....
        /*0634*/ 	.word	0x000002e0
        /*0638*/ 	.word	0x000000ff
        /*063c*/ 	.word	0x00000020
        /*0640*/ 	.short	0x0100
        /*0642*/ 	.byte	0x08
	.zero		1


	//   ....[9]....
        /*0644*/ 	.word	0x000002f0
        /*0648*/ 	.word	0x000000ff
        /*064c*/ 	.word	0x000000a8
        /*0650*/ 	.short	0x0100
        /*0652*/ 	.byte	0x08
	.zero		1


	//   ....[10]....
        /*0654*/ 	.word	0x00000300
        /*0658*/ 	.word	0x000000ff
        /*065c*/ 	.word	0x00000028
        /*0660*/ 	.short	0x0100
        /*0662*/ 	.byte	0x08
	.zero		1


	//   ....[11]....
        /*0664*/ 	.word	0x00000310
        /*0668*/ 	.word	0x000000ff
        /*066c*/ 	.word	0x000000b0
        /*0670*/ 	.short	0x0100
        /*0672*/ 	.byte	0x08
	.zero		1


	//   ....[12]....
        /*0674*/ 	.word	0x00000320
        /*0678*/ 	.word	0x000000ff
        /*067c*/ 	.word	0x00000030
        /*0680*/ 	.short	0x0100
        /*0682*/ 	.byte	0x08
	.zero		1


	//   ....[13]....
        /*0684*/ 	.word	0x00000330
        /*0688*/ 	.word	0x000000ff
        /*068c*/ 	.word	0x000000b8
        /*0690*/ 	.short	0x0100
        /*0692*/ 	.byte	0x08
	.zero		1


	//   ....[14]....
        /*0694*/ 	.word	0x00000340
        /*0698*/ 	.word	0x000000ff
        /*069c*/ 	.word	0x00000038
        /*06a0*/ 	.short	0x0100
        /*06a2*/ 	.byte	0x08
	.zero		1


	//   ....[15]....
        /*06a4*/ 	.word	0x00000350
        /*06a8*/ 	.word	0x000000ff
        /*06ac*/ 	.word	0x000000c0
        /*06b0*/ 	.short	0x0100
        /*06b2*/ 	.byte	0x08
	.zero		1


	//   ....[16]....
        /*06b4*/ 	.word	0x00000360
        /*06b8*/ 	.word	0x000000ff
        /*06bc*/ 	.word	0x00000040
        /*06c0*/ 	.short	0x0100
        /*06c2*/ 	.byte	0x08
	.zero		1


	//   ....[17]....
        /*06c4*/ 	.word	0x00000370
        /*06c8*/ 	.word	0x000000ff
        /*06cc*/ 	.word	0x000000c8
        /*06d0*/ 	.short	0x0100
        /*06d2*/ 	.byte	0x08
	.zero		1


	//   ....[18]....
        /*06d4*/ 	.word	0x00000380
        /*06d8*/ 	.word	0x000000ff
        /*06dc*/ 	.word	0x00000048
        /*06e0*/ 	.short	0x0100
        /*06e2*/ 	.byte	0x08
	.zero		1


	//   ....[19]....
        /*06e4*/ 	.word	0x00000390
        /*06e8*/ 	.word	0x000000ff
        /*06ec*/ 	.word	0x000000d0
        /*06f0*/ 	.short	0x0100
        /*06f2*/ 	.byte	0x08
	.zero		1


	//   ....[20]....
        /*06f4*/ 	.word	0x000003a0
        /*06f8*/ 	.word	0x000000ff
        /*06fc*/ 	.word	0x00000050
        /*0700*/ 	.short	0x0100
        /*0702*/ 	.byte	0x08
	.zero		1


	//   ....[21]....
        /*0704*/ 	.word	0x000003b0
        /*0708*/ 	.word	0x000000ff
        /*070c*/ 	.word	0x000000d8
        /*0710*/ 	.short	0x0100
        /*0712*/ 	.byte	0x08
	.zero		1


	//   ....[22]....
        /*0714*/ 	.word	0x000003c0
        /*0718*/ 	.word	0x000000ff
        /*071c*/ 	.word	0x00000058
        /*0720*/ 	.short	0x0100
        /*0722*/ 	.byte	0x08
	.zero		1


	//   ....[23]....
        /*0724*/ 	.word	0x000003d0
        /*0728*/ 	.word	0x000000ff
        /*072c*/ 	.word	0x000000e0
        /*0730*/ 	.short	0x0100
        /*0732*/ 	.byte	0x08
	.zero		1


	//   ....[24]....
        /*0734*/ 	.word	0x000003e0
        /*0738*/ 	.word	0x000000ff
        /*073c*/ 	.word	0x00000060
        /*0740*/ 	.short	0x0100
        /*0742*/ 	.byte	0x08
	.zero		1


	//   ....[25]....
        /*0744*/ 	.word	0x000003f0
        /*0748*/ 	.word	0x000000ff
        /*074c*/ 	.word	0x000000e8
        /*0750*/ 	.short	0x0100
        /*0752*/ 	.byte	0x08
	.zero		1


	//   ....[26]....
        /*0754*/ 	.word	0x00000400
        /*0758*/ 	.word	0x000000ff
        /*075c*/ 	.word	0x00000068
        /*0760*/ 	.short	0x0100
        /*0762*/ 	.byte	0x08
	.zero		1


	//   ....[27]....
        /*0764*/ 	.word	0x00000410
        /*0768*/ 	.word	0x000000ff
        /*076c*/ 	.word	0x000000f0
        /*0770*/ 	.short	0x0100
        /*0772*/ 	.byte	0x08
	.zero		1


	//   ....[28]....
        /*0774*/ 	.word	0x00000420
        /*0778*/ 	.word	0x000000ff
        /*077c*/ 	.word	0x00000070
        /*0780*/ 	.short	0x0100
        /*0782*/ 	.byte	0x08
	.zero		1


	//   ....[29]....
        /*0784*/ 	.word	0x00000430
        /*0788*/ 	.word	0x000000ff
        /*078c*/ 	.word	0x000000f8
        /*0790*/ 	.short	0x0100
        /*0792*/ 	.byte	0x08
	.zero		1


	//   ....[30]....
        /*0794*/ 	.word	0x00000440
        /*0798*/ 	.word	0x000000ff
        /*079c*/ 	.word	0x00000078
        /*07a0*/ 	.short	0x0100
        /*07a2*/ 	.byte	0x08
	.zero		1


	//   ....[31]....
        /*07a4*/ 	.word	0x00000450
        /*07a8*/ 	.word	0x000000ff
        /*07ac*/ 	.word	0x00000100
        /*07b0*/ 	.short	0x0100
        /*07b2*/ 	.byte	0x08
	.zero		1


	//   ....[32]....
        /*07b4*/ 	.word	0x00000460
        /*07b8*/ 	.word	0x000000ff
        /*07bc*/ 	.word	0x00000080
        /*07c0*/ 	.short	0x0100
        /*07c2*/ 	.byte	0x08
	.zero		1


	//   ....[33]....
        /*07c4*/ 	.word	0x00000470
        /*07c8*/ 	.word	0x000000ff
        /*07cc*/ 	.word	0x00000108
        /*07d0*/ 	.short	0x0100
        /*07d2*/ 	.byte	0x08
	.zero		1


	//   ....[34]....
        /*07d4*/ 	.word	0x000008f0
        /*07d8*/ 	.word	0x000000ff
        /*07dc*/ 	.word	0x00000120
        /*07e0*/ 	.short	0x0100
        /*07e2*/ 	.byte	0x06
	.zero		1


	//   ....[35]....
        /*07e4*/ 	.word	0x00000980
        /*07e8*/ 	.word	0x000000ff
        /*07ec*/ 	.word	0x00000128
        /*07f0*/ 	.short	0x0100
        /*07f2*/ 	.byte	0x06
	.zero		1


	//   ....[36]....
        /*07f4*/ 	.word	0x00001750
        /*07f8*/ 	.word	0x00000005
        /*07fc*/ 	.word	0x00000000
        /*0800*/ 	.short	0x010a
        /*0802*/ 	.byte	0x3f
	.zero		1


	//   ....[37]....
        /*0804*/ 	.word	0x00001790
        /*0808*/ 	.word	0x00000005
        /*080c*/ 	.word	0x00000000
        /*0810*/ 	.short	0x010a
        /*0812*/ 	.byte	0x3f
	.zero		1


	//   ....[38]....
        /*0814*/ 	.word	0x00002000
        /*0818*/ 	.word	0x00000006
        /*081c*/ 	.word	0x00000000
        /*0820*/ 	.short	0x010a
        /*0822*/ 	.byte	0x3f
	.zero		1


	//   ....[39]....
        /*0824*/ 	.word	0x00002040
        /*0828*/ 	.word	0x00000006
        /*082c*/ 	.word	0x00000000
        /*0830*/ 	.short	0x010a
        /*0832*/ 	.byte	0x3f
	.zero		1


	//   ....[40]....
        /*0834*/ 	.word	0x00002980
        /*0838*/ 	.word	0x00000006
        /*083c*/ 	.word	0x00000000
        /*0840*/ 	.short	0x0101
        /*0842*/ 	.byte	0x3f
	.zero		1


	//   ....[41]....
        /*0844*/ 	.word	0x00002bb0
        /*0848*/ 	.word	0x00000000
        /*084c*/ 	.word	0x00000000
        /*0850*/ 	.short	0x0101
        /*0852*/ 	.byte	0x3f
	.zero		1


	//   ....[42]....
        /*0854*/ 	.word	0x0000ef50
        /*0858*/ 	.word	0x00000012
        /*085c*/ 	.word	0x00000088
        /*0860*/ 	.short	0x010a
        /*0862*/ 	.byte	0x3f
	.zero		1


	//   ....[43]....
        /*0864*/ 	.word	0x0000f300
        /*0868*/ 	.word	0x00000005
        /*086c*/ 	.word	0x00000128
        /*0870*/ 	.short	0x0101
        /*0872*/ 	.byte	0x3f
	.zero		1


	//   ....[44]....
        /*0874*/ 	.word	0x0000faa0
        /*0878*/ 	.word	0x00000007
        /*087c*/ 	.word	0x00000000
        /*0880*/ 	.short	0x010a
        /*0882*/ 	.byte	0x3f
	.zero		1


	//   ....[45]....
        /*0884*/ 	.word	0x0000fb20
        /*0888*/ 	.word	0x00000008
        /*088c*/ 	.word	0x00000000
        /*0890*/ 	.short	0x010a
        /*0892*/ 	.byte	0x3f
	.zero		1


	//   ....[46]....
        /*0894*/ 	.word	0x0000fbb0
        /*0898*/ 	.word	0x00000009
        /*089c*/ 	.word	0x00000000
        /*08a0*/ 	.short	0x010a
        /*08a2*/ 	.byte	0x3f
	.zero		1


	//   ....[47]....
        /*08a4*/ 	.word	0x0000fc40
        /*08a8*/ 	.word	0x00000008
        /*08ac*/ 	.word	0x00000000
        /*08b0*/ 	.short	0x010a
        /*08b2*/ 	.byte	0x3f
	.zero		1


	//   ....[48]....
        /*08b4*/ 	.word	0x0000fcd0
        /*08b8*/ 	.word	0x00000009
        /*08bc*/ 	.word	0x00000000
        /*08c0*/ 	.short	0x010a
        /*08c2*/ 	.byte	0x3f
	.zero		1


	//   ....[49]....
        /*08c4*/ 	.word	0x0000fd60
        /*08c8*/ 	.word	0x00000008
        /*08cc*/ 	.word	0x00000000
        /*08d0*/ 	.short	0x010a
        /*08d2*/ 	.byte	0x3f
	.zero		1


	//   ....[50]....
        /*08d4*/ 	.word	0x0000fdf0
        /*08d8*/ 	.word	0x00000009
        /*08dc*/ 	.word	0x00000000
        /*08e0*/ 	.short	0x010a
        /*08e2*/ 	.byte	0x3f
	.zero		1


	//   ....[51]....
        /*08e4*/ 	.word	0x0000fe80
        /*08e8*/ 	.word	0x00000008
        /*08ec*/ 	.word	0x00000000
        /*08f0*/ 	.short	0x010a
        /*08f2*/ 	.byte	0x3f
	.zero		1


	//   ....[52]....
        /*08f4*/ 	.word	0x0000ff10
        /*08f8*/ 	.word	0x00000009
        /*08fc*/ 	.word	0x00000000
        /*0900*/ 	.short	0x010a
        /*0902*/ 	.byte	0x3f
	.zero		1


	//   ....[53]....
        /*0904*/ 	.word	0x0000ffa0
        /*0908*/ 	.word	0x00000008
        /*090c*/ 	.word	0x00000000
        /*0910*/ 	.short	0x010a
        /*0912*/ 	.byte	0x3f
	.zero		1


	//   ....[54]....
        /*0914*/ 	.word	0x00010030
        /*0918*/ 	.word	0x00000009
        /*091c*/ 	.word	0x00000000
        /*0920*/ 	.short	0x010a
        /*0922*/ 	.byte	0x3f
	.zero		1


	//   ....[55]....
        /*0924*/ 	.word	0x000100c0
        /*0928*/ 	.word	0x00000008
        /*092c*/ 	.word	0x00000000
        /*0930*/ 	.short	0x010a
        /*0932*/ 	.byte	0x3f
	.zero		1


	//   ....[56]....
        /*0934*/ 	.word	0x00010150
        /*0938*/ 	.word	0x00000009
        /*093c*/ 	.word	0x00000000
        /*0940*/ 	.short	0x010a
        /*0942*/ 	.byte	0x3f
	.zero		1


	//   ....[57]....
        /*0944*/ 	.word	0x000101e0
        /*0948*/ 	.word	0x00000008
        /*094c*/ 	.word	0x00000000
        /*0950*/ 	.short	0x010a
        /*0952*/ 	.byte	0x3f
	.zero		1


	//   ....[58]....
        /*0954*/ 	.word	0x00010270
        /*0958*/ 	.word	0x00000009
        /*095c*/ 	.word	0x00000000
        /*0960*/ 	.short	0x010a
        /*0962*/ 	.byte	0x3f
	.zero		1


	//   ....[59]....
        /*0964*/ 	.word	0x00010300
        /*0968*/ 	.word	0x00000006
        /*096c*/ 	.word	0x00000000
        /*0970*/ 	.short	0x010a
        /*0972*/ 	.byte	0x3f
	.zero		1


	//   ....[60]....
        /*0974*/ 	.word	0x00010390
        /*0978*/ 	.word	0x00000003
        /*097c*/ 	.word	0x00000000
        /*0980*/ 	.short	0x010a
        /*0982*/ 	.byte	0x3f
	.zero		1


	//   ....[61]....
        /*0984*/ 	.word	0x000103f0
        /*0988*/ 	.word	0x00000005
        /*098c*/ 	.word	0x00000000
        /*0990*/ 	.short	0x010a
        /*0992*/ 	.byte	0x3f
	.zero		1


	//   ....[62]....
        /*0994*/ 	.word	0x00010440
        /*0998*/ 	.word	0x00000006
        /*099c*/ 	.word	0x00000000
        /*09a0*/ 	.short	0x010a
        /*09a2*/ 	.byte	0x3f
	.zero		1


	//   ....[63]....
        /*09a4*/ 	.word	0x00010510
        /*09a8*/ 	.word	0x00000012
        /*09ac*/ 	.word	0x00000088
        /*09b0*/ 	.short	0x010a
        /*09b2*/ 	.byte	0x3f
	.zero		1


	//   ....[64]....
        /*09b4*/ 	.word	0x000105e0
        /*09b8*/ 	.word	0x00000007
        /*09bc*/ 	.word	0x00000000
        /*09c0*/ 	.short	0x010a
        /*09c2*/ 	.byte	0x3f
	.zero		1


	//   ....[65]....
        /*09c4*/ 	.word	0x00010630
        /*09c8*/ 	.word	0x00000008
        /*09cc*/ 	.word	0x00000000
        /*09d0*/ 	.short	0x010a
        /*09d2*/ 	.byte	0x3f
	.zero		1


	//   ....[66]....
        /*09d4*/ 	.word	0x00010680
        /*09d8*/ 	.word	0x00000009
        /*09dc*/ 	.word	0x00000000
        /*09e0*/ 	.short	0x010a
        /*09e2*/ 	.byte	0x3f
	.zero		1


	//   ....[67]....
        /*09e4*/ 	.word	0x000106d0
        /*09e8*/ 	.word	0x00000008
        /*09ec*/ 	.word	0x00000000
        /*09f0*/ 	.short	0x010a
        /*09f2*/ 	.byte	0x3f
	.zero		1


	//   ....[68]....
        /*09f4*/ 	.word	0x00010720
        /*09f8*/ 	.word	0x00000009
        /*09fc*/ 	.word	0x00000000
        /*0a00*/ 	.short	0x010a
        /*0a02*/ 	.byte	0x3f
	.zero		1


	//   ....[69]....
        /*0a04*/ 	.word	0x00010770
        /*0a08*/ 	.word	0x00000008
        /*0a0c*/ 	.word	0x00000000
        /*0a10*/ 	.short	0x010a
        /*0a12*/ 	.byte	0x3f
	.zero		1


	//   ....[70]....
        /*0a14*/ 	.word	0x000107c0
        /*0a18*/ 	.word	0x00000009
        /*0a1c*/ 	.word	0x00000000
        /*0a20*/ 	.short	0x010a
        /*0a22*/ 	.byte	0x3f
	.zero		1


	//   ....[71]....
        /*0a24*/ 	.word	0x00010810
        /*0a28*/ 	.word	0x00000008
        /*0a2c*/ 	.word	0x00000000
        /*0a30*/ 	.short	0x010a
        /*0a32*/ 	.byte	0x3f
	.zero		1


	//   ....[72]....
        /*0a34*/ 	.word	0x00010860
        /*0a38*/ 	.word	0x00000009
        /*0a3c*/ 	.word	0x00000000
        /*0a40*/ 	.short	0x010a
        /*0a42*/ 	.byte	0x3f
	.zero		1


	//   ....[73]....
        /*0a44*/ 	.word	0x000108b0
        /*0a48*/ 	.word	0x00000008
        /*0a4c*/ 	.word	0x00000000
        /*0a50*/ 	.short	0x010a
        /*0a52*/ 	.byte	0x3f
	.zero		1


	//   ....[74]....
        /*0a54*/ 	.word	0x00010900
        /*0a58*/ 	.word	0x00000009
        /*0a5c*/ 	.word	0x00000000
        /*0a60*/ 	.short	0x010a
        /*0a62*/ 	.byte	0x3f
	.zero		1


	//   ....[75]....
        /*0a64*/ 	.word	0x00010950
        /*0a68*/ 	.word	0x00000008
        /*0a6c*/ 	.word	0x00000000
        /*0a70*/ 	.short	0x010a
        /*0a72*/ 	.byte	0x3f
	.zero		1


	//   ....[76]....
        /*0a74*/ 	.word	0x000109a0
        /*0a78*/ 	.word	0x00000009
        /*0a7c*/ 	.word	0x00000000
        /*0a80*/ 	.short	0x010a
        /*0a82*/ 	.byte	0x3f
	.zero		1


	//   ....[77]....
        /*0a84*/ 	.word	0x000109f0
        /*0a88*/ 	.word	0x00000008
        /*0a8c*/ 	.word	0x00000000
        /*0a90*/ 	.short	0x010a
        /*0a92*/ 	.byte	0x3f
	.zero		1


	//   ....[78]....
        /*0a94*/ 	.word	0x00010a40
        /*0a98*/ 	.word	0x00000009
        /*0a9c*/ 	.word	0x00000000
        /*0aa0*/ 	.short	0x010a
        /*0aa2*/ 	.byte	0x3f
	.zero		1


	//   ....[79]....
        /*0aa4*/ 	.word	0x00010a90
        /*0aa8*/ 	.word	0x00000006
        /*0aac*/ 	.word	0x00000000
        /*0ab0*/ 	.short	0x010a
        /*0ab2*/ 	.byte	0x3f
	.zero		1


	//----- nvinfo : EIATTR_NUM_MBARRIERS
	.align		4
.L_37:
        /*0ab4*/ 	.byte	0x03, 0x38
        /*0ab6*/ 	.short	0x0024


	//----- nvinfo : EIATTR_EXIT_INSTR_OFFSETS
	.align		4
        /*0ab8*/ 	.byte	0x04, 0x1c
        /*0aba*/ 	.short	(.L_39 - .L_38)


	//   ....[0]....
.L_38:
        /*0abc*/ 	.word	0x00000b80


	//   ....[1]....
        /*0ac0*/ 	.word	0x000013d0


	//   ....[2]....
        /*0ac4*/ 	.word	0x0000e600


	//   ....[3]....
        /*0ac8*/ 	.word	0x0000ebb0


	//   ....[4]....
        /*0acc*/ 	.word	0x000103e0


	//----- nvinfo : EIATTR_MAX_THREADS
	.align		4
.L_39:
        /*0ad0*/ 	.byte	0x04, 0x05
        /*0ad2*/ 	.short	(.L_41 - .L_40)
.L_40:
        /*0ad4*/ 	.word	0x00000180
        /*0ad8*/ 	.word	0x00000001
        /*0adc*/ 	.word	0x00000001


	//----- nvinfo : EIATTR_CRS_STACK_SIZE
	.align		4
.L_41:
        /*0ae0*/ 	.byte	0x04, 0x1e
        /*0ae2*/ 	.short	(.L_43 - .L_42)
.L_42:
        /*0ae4*/ 	.word	0x00000000


	//----- nvinfo : EIATTR_CBANK_PARAM_SIZE
	.align		4
.L_43:
        /*0ae8*/ 	.byte	0x03, 0x19
        /*0aea*/ 	.short	0x0470


	//----- nvinfo : EIATTR_PARAM_CBANK
	.align		4
        /*0aec*/ 	.byte	0x04, 0x0a
        /*0aee*/ 	.short	(.L_45 - .L_44)
	.align		4
.L_44:
        /*0af0*/ 	.word	index@(.nv.constant0._ZN7cutlass13device_kernelINS_4gemm6kernel13GemmUniversalIN4cute5tupleIJiiiiEEENS1_10collective13CollectiveMmaINS1_34MainloopSm90TmaGmmaWarpSpecializedILi17ENS5_IJNS4_1CILi2EEENSA_ILi1EEESC_EEENS1_35KernelTmaWarpSpecializedCooperativeEEENS5_IJNSA_ILi192EEENSA_ILi224EEENSA_ILi32EEEEEEaNS5_IJlSC_lEEEaSK_NS4_8TiledMMAINS4_8MMA_AtomIJNS4_4SM904GMMA26MMA_64x32x32_S32S8S8_SS_TNEEEENS4_6LayoutISD_NS5_IJSC_NSA_ILi0EEESS_EEEEENS5_IJNS4_10UnderscoreESV_SV_EEEEENS4_13SM90_TMA_LOADENS4_14ComposedLayoutINS4_7SwizzleILi1ELi4ELi3EEENS4_18smem_ptr_flag_bitsILi8EEENSR_INS5_IJNSA_ILi8EEESI_EEENS5_IJSI_SC_EEEEEEEvNS4_8identityENS4_23SM90_TMA_LOAD_MULTICASTES18_vS19_EENS_8epilogue10collective6detail29Sm90TmaWarpSpecializedAdapterINS1D_15DefaultEpilogueIaSK_SK_NS1C_6thread17LinearCombinationIaLi1EiiLNS1H_9ScaleType4KindE0ELNS_15FloatRoundStyleE2EaEENS1_15EpilogueDefaultEEEEEvvEEEEvNT_6ParamsE)
        /*0af4*/ 	.short	0x0210
        /*0af6*/ 	.short	0x0470


	//----- nvinfo : EIATTR_SW_WAR
	.align		4
.L_45:
        /*0af8*/ 	.byte	0x04, 0x36
        /*0afa*/ 	.short	(.L_47 - .L_46)
.L_46:
        /*0afc*/ 	.word	0x00000008
.L_47:


//--------------------- .nv.callgraph             --------------------------
	.section	.nv.callgraph,"",@"SHT_CUDA_CALLGRAPH"
	.align	4
	.sectionentsize	8
	.align		4
        /*0000*/ 	.word	0x00000000
	.align		4
        /*0004*/ 	.word	0xffffffff
	.align		4
        /*0008*/ 	.word	index@(_ZN7cutlass13device_kernelINS_4gemm6kernel13GemmUniversalIN4cute5tupleIJiiiiEEENS1_10collective13CollectiveMmaINS1_34MainloopSm90TmaGmmaWarpSpecializedILi17ENS5_IJNS4_1CILi2EEENSA_ILi1EEESC_EEENS1_35KernelTmaWarpSpecializedCooperativeEEENS5_IJNSA_ILi192EEENSA_ILi224EEENSA_ILi32EEEEEEaNS5_IJlSC_lEEEaSK_NS4_8TiledMMAINS4_8MMA_AtomIJNS4_4SM904GMMA26MMA_64x32x32_S32S8S8_SS_TNEEEENS4_6LayoutISD_NS5_IJSC_NSA_ILi0EEESS_EEEEENS5_IJNS4_10UnderscoreESV_SV_EEEEENS4_13SM90_TMA_LOADENS4_14ComposedLayoutINS4_7SwizzleILi1ELi4ELi3EEENS4_18smem_ptr_flag_bitsILi8EEENSR_INS5_IJNSA_ILi8EEESI_EEENS5_IJSI_SC_EEEEEEEvNS4_8identityENS4_23SM90_TMA_LOAD_MULTICASTES18_vS19_EENS_8epilogue10collective6detail29Sm90TmaWarpSpecializedAdapterINS1D_15DefaultEpilogueIaSK_SK_NS1C_6thread17LinearCombinationIaLi1EiiLNS1H_9ScaleType4KindE0ELNS_15FloatRoundStyleE2EaEENS1_15EpilogueDefaultEEEEEvvEEEEvNT_6ParamsE)
	.align		4
        /*000c*/ 	.word	index@(__assertfail)
	.align		4
        /*0010*/ 	.word	0x00000000
	.align		4
        /*0014*/ 	.word	0xfffffffe
	.align		4
        /*0018*/ 	.word	0x00000000
	.align		4
        /*001c*/ 	.word	0xfffffffd
	.align		4
        /*0020*/ 	.word	0x00000000
	.align		4
        /*0024*/ 	.word	0xfffffffc


//--------------------- .nv.constant4             --------------------------
	.section	.nv.constant4,"a",@progbits
	.align	8
	.align		8
.nv.constant4:
        /*0000*/ 	.dword	__assertfail
	.align		8
        /*0008*/ 	.dword	__unnamed_1
	.align		8
        /*0010*/ 	.dword	_ZN39_INTERNAL_81932dee_4_k_cu_b99caec9_63234cuda3std3__45__cpo5beginE
	.align		8
        /*0018*/ 	.dword	_ZN39_INTERNAL_81932dee_4_k_cu_b99caec9_63234cuda3std3__45__cpo3endE
	.align		8
        /*0020*/ 	.dword	_ZN39_INTERNAL_81932dee_4_k_cu_b99caec9_63234cuda3std3__45__cpo6cbeginE
	.align		8
        /*0028*/ 	.dword	_ZN39_INTERNAL_81932dee_4_k_cu_b99caec9_63234cuda3std3__45__cpo4cendE
	.align		8
        /*0030*/ 	.dword	_ZN39_INTERNAL_81932dee_4_k_cu_b99caec9_63234cuda3std3__441_GLOBAL__N__81932dee_4_k_cu_b99caec9_63236ignoreE
	.align		8
        /*0038*/ 	.dword	_ZN39_INTERNAL_81932dee_4_k_cu_b99caec9_63234cuda3std3__419piecewise_constructE
	.align		8
        /*0040*/ 	.dword	_ZN39_INTERNAL_81932dee_4_k_cu_b99caec9_63234cuda3std3__48in_placeE
	.align		8
        /*0048*/ 	.dword	_ZN39_INTERNAL_81932dee_4_k_cu_b99caec9_63234cuda3std6ranges3__45__cpo4swapE
	.align		8
        /*0050*/ 	.dword	_ZN39_INTERNAL_81932dee_4_k_cu_b99caec9_63234cuda3std6ranges3__45__cpo9iter_moveE
	.align		8
        /*0058*/ 	.dword	_ZN39_INTERNAL_81932dee_4_k_cu_b99caec9_63234cute7productE
	.align		8
        /*0060*/ 	.dword	_ZN39_INTERNAL_81932dee_4_k_cu_b99caec9_63234cute1_E
	.align		8
        /*0068*/ 	.dword	$str$22
	.align		8
        /*0070*/ 	.dword	$str$23


//--------------------- .text._ZN7cutlass13device_kernelINS_4gemm6kernel13GemmUniversalIN4cute5tupleIJiiiiEEENS1_10collective13CollectiveMmaINS1_34MainloopSm90TmaGmmaWarpSpecializedILi17ENS5_IJNS4_1CILi2EEENSA_ILi1EEESC_EEENS1_35KernelTmaWarpSpecializedCooperativeEEENS5_IJNSA_ILi192EEENSA_ILi224EEENSA_ILi32EEEEEEaNS5_IJlSC_lEEEaSK_NS4_8TiledMMAINS4_8MMA_AtomIJNS4_4SM904GMMA26MMA_64x32x32_S32S8S8_SS_TNEEEENS4_6LayoutISD_NS5_IJSC_NSA_ILi0EEESS_EEEEENS5_IJNS4_10UnderscoreESV_SV_EEEEENS4_13SM90_TMA_LOADENS4_14ComposedLayoutINS4_7SwizzleILi1ELi4ELi3EEENS4_18smem_ptr_flag_bitsILi8EEENSR_INS5_IJNSA_ILi8EEESI_EEENS5_IJSI_SC_EEEEEEEvNS4_8identityENS4_23SM90_TMA_LOAD_MULTICASTES18_vS19_EENS_8epilogue10collective6detail29Sm90TmaWarpSpecializedAdapterINS1D_15DefaultEpilogueIaSK_SK_NS1C_6thread17LinearCombinationIaLi1EiiLNS1H_9ScaleType4KindE0ELNS_15FloatRoundStyleE2EaEENS1_15EpilogueDefaultEEEEEvvEEEEvNT_6ParamsE --------------------------
	.section	.text._ZN7cutlass13device_kernelINS_4gemm6kernel13GemmUniversalIN4cute5tupleIJiiiiEEENS1_10collective13CollectiveMmaINS1_34MainloopSm90TmaGmmaWarpSpecializedILi17ENS5_IJNS4_1CILi2EEENSA_ILi1EEESC_EEENS1_35KernelTmaWarpSpecializedCooperativeEEENS5_IJNSA_ILi192EEENSA_ILi224EEENSA_ILi32EEEEEEaNS5_IJlSC_lEEEaSK_NS4_8TiledMMAINS4_8MMA_AtomIJNS4_4SM904GMMA26MMA_64x32x32_S32S8S8_SS_TNEEEENS4_6LayoutISD_NS5_IJSC_NSA_ILi0EEESS_EEEEENS5_IJNS4_10UnderscoreESV_SV_EEEEENS4_13SM90_TMA_LOADENS4_14ComposedLayoutINS4_7SwizzleILi1ELi4ELi3EEENS4_18smem_ptr_flag_bitsILi8EEENSR_INS5_IJNSA_ILi8EEESI_EEENS5_IJSI_SC_EEEEEEEvNS4_8identityENS4_23SM90_TMA_LOAD_MULTICASTES18_vS19_EENS_8epilogue10collective6detail29Sm90TmaWarpSpecializedAdapterINS1D_15DefaultEpilogueIaSK_SK_NS1C_6thread17LinearCombinationIaLi1EiiLNS1H_9ScaleType4KindE0ELNS_15FloatRoundStyleE2EaEENS1_15EpilogueDefaultEEEEEvvEEEEvNT_6ParamsE,"ax",@progbits
	.align	128
.text._ZN7cutlass13device_kernelINS_4gemm6kernel13GemmUniversalIN4cute5tupleIJiiiiEEENS1_10collective13CollectiveMmaINS1_34MainloopSm90TmaGmmaWarpSpecializedILi17ENS5_IJNS4_1CILi2EEENSA_ILi1EEESC_EEENS1_35KernelTmaWarpSpecializedCooperativeEEENS5_IJNSA_ILi192EEENSA_ILi224EEENSA_ILi32EEEEEEaNS5_IJlSC_lEEEaSK_NS4_8TiledMMAINS4_8MMA_AtomIJNS4_4SM904GMMA26MMA_64x32x32_S32S8S8_SS_TNEEEENS4_6LayoutISD_NS5_IJSC_NSA_ILi0EEESS_EEEEENS5_IJNS4_10UnderscoreESV_SV_EEEEENS4_13SM90_TMA_LOADENS4_14ComposedLayoutINS4_7SwizzleILi1ELi4ELi3EEENS4_18smem_ptr_flag_bitsILi8EEENSR_INS5_IJNSA_ILi8EEESI_EEENS5_IJSI_SC_EEEEEEEvNS4_8identityENS4_23SM90_TMA_LOAD_MULTICASTES18_vS19_EENS_8epilogue10collective6detail29Sm90TmaWarpSpecializedAdapterINS1D_15DefaultEpilogueIaSK_SK_NS1C_6thread17LinearCombinationIaLi1EiiLNS1H_9ScaleType4KindE0ELNS_15FloatRoundStyleE2EaEENS1_15EpilogueDefaultEEEEEvvEEEEvNT_6ParamsE:
        .type           _ZN7cutlass13device_kernelINS_4gemm6kernel13GemmUniversalIN4cute5tupleIJiiiiEEENS1_10collective13CollectiveMmaINS1_34MainloopSm90TmaGmmaWarpSpecializedILi17ENS5_IJNS4_1CILi2EEENSA_ILi1EEESC_EEENS1_35KernelTmaWarpSpecializedCooperativeEEENS5_IJNSA_ILi192EEENSA_ILi224EEENSA_ILi32EEEEEEaNS5_IJlSC_lEEEaSK_NS4_8TiledMMAINS4_8MMA_AtomIJNS4_4SM904GMMA26MMA_64x32x32_S32S8S8_SS_TNEEEENS4_6LayoutISD_NS5_IJSC_NSA_ILi0EEESS_EEEEENS5_IJNS4_10UnderscoreESV_SV_EEEEENS4_13SM90_TMA_LOADENS4_14ComposedLayoutINS4_7SwizzleILi1ELi4ELi3EEENS4_18smem_ptr_flag_bitsILi8EEENSR_INS5_IJNSA_ILi8EEESI_EEENS5_IJSI_SC_EEEEEEEvNS4_8identityENS4_23SM90_TMA_LOAD_MULTICASTES18_vS19_EENS_8epilogue10collective6detail29Sm90TmaWarpSpecializedAdapterINS1D_15DefaultEpilogueIaSK_SK_NS1C_6thread17LinearCombinationIaLi1EiiLNS1H_9ScaleType4KindE0ELNS_15FloatRoundStyleE2EaEENS1_15EpilogueDefaultEEEEEvvEEEEvNT_6ParamsE,@function
        .size           _ZN7cutlass13device_kernelINS_4gemm6kernel13GemmUniversalIN4cute5tupleIJiiiiEEENS1_10collective13CollectiveMmaINS1_34MainloopSm90TmaGmmaWarpSpecializedILi17ENS5_IJNS4_1CILi2EEENSA_ILi1EEESC_EEENS1_35KernelTmaWarpSpecializedCooperativeEEENS5_IJNSA_ILi192EEENSA_ILi224EEENSA_ILi32EEEEEEaNS5_IJlSC_lEEEaSK_NS4_8TiledMMAINS4_8MMA_AtomIJNS4_4SM904GMMA26MMA_64x32x32_S32S8S8_SS_TNEEEENS4_6LayoutISD_NS5_IJSC_NSA_ILi0EEESS_EEEEENS5_IJNS4_10UnderscoreESV_SV_EEEEENS4_13SM90_TMA_LOADENS4_14ComposedLayoutINS4_7SwizzleILi1ELi4ELi3EEENS4_18smem_ptr_flag_bitsILi8EEENSR_INS5_IJNSA_ILi8EEESI_EEENS5_IJSI_SC_EEEEEEEvNS4_8identityENS4_23SM90_TMA_LOAD_MULTICASTES18_vS19_EENS_8epilogue10collective6detail29Sm90TmaWarpSpecializedAdapterINS1D_15DefaultEpilogueIaSK_SK_NS1C_6thread17LinearCombinationIaLi1EiiLNS1H_9ScaleType4KindE0ELNS_15FloatRoundStyleE2EaEENS1_15EpilogueDefaultEEEEEvvEEEEvNT_6ParamsE,(.L_x_550 - _ZN7cutlass13device_kernelINS_4gemm6kernel13GemmUniversalIN4cute5tupleIJiiiiEEENS1_10collective13CollectiveMmaINS1_34MainloopSm90TmaGmmaWarpSpecializedILi17ENS5_IJNS4_1CILi2EEENSA_ILi1EEESC_EEENS1_35KernelTmaWarpSpecializedCooperativeEEENS5_IJNSA_ILi192EEENSA_ILi224EEENSA_ILi32EEEEEEaNS5_IJlSC_lEEEaSK_NS4_8TiledMMAINS4_8MMA_AtomIJNS4_4SM904GMMA26MMA_64x32x32_S32S8S8_SS_TNEEEENS4_6LayoutISD_NS5_IJSC_NSA_ILi0EEESS_EEEEENS5_IJNS4_10UnderscoreESV_SV_EEEEENS4_13SM90_TMA_LOADENS4_14ComposedLayoutINS4_7SwizzleILi1ELi4ELi3EEENS4_18smem_ptr_flag_bitsILi8EEENSR_INS5_IJNSA_ILi8EEESI_EEENS5_IJSI_SC_EEEEEEEvNS4_8identityENS4_23SM90_TMA_LOAD_MULTICASTES18_vS19_EENS_8epilogue10collective6detail29Sm90TmaWarpSpecializedAdapterINS1D_15DefaultEpilogueIaSK_SK_NS1C_6thread17LinearCombinationIaLi1EiiLNS1H_9ScaleType4KindE0ELNS_15FloatRoundStyleE2EaEENS1_15EpilogueDefaultEEEEEvvEEEEvNT_6ParamsE)
        .other          _ZN7cutlass13device_kernelINS_4gemm6kernel13GemmUniversalIN4cute5tupleIJiiiiEEENS1_10collective13CollectiveMmaINS1_34MainloopSm90TmaGmmaWarpSpecializedILi17ENS5_IJNS4_1CILi2EEENSA_ILi1EEESC_EEENS1_35KernelTmaWarpSpecializedCooperativeEEENS5_IJNSA_ILi192EEENSA_ILi224EEENSA_ILi32EEEEEEaNS5_IJlSC_lEEEaSK_NS4_8TiledMMAINS4_8MMA_AtomIJNS4_4SM904GMMA26MMA_64x32x32_S32S8S8_SS_TNEEEENS4_6LayoutISD_NS5_IJSC_NSA_ILi0EEESS_EEEEENS5_IJNS4_10UnderscoreESV_SV_EEEEENS4_13SM90_TMA_LOADENS4_14ComposedLayoutINS4_7SwizzleILi1ELi4ELi3EEENS4_18smem_ptr_flag_bitsILi8EEENSR_INS5_IJNSA_ILi8EEESI_EEENS5_IJSI_SC_EEEEEEEvNS4_8identityENS4_23SM90_TMA_LOAD_MULTICASTES18_vS19_EENS_8epilogue10collective6detail29Sm90TmaWarpSpecializedAdapterINS1D_15DefaultEpilogueIaSK_SK_NS1C_6thread17LinearCombinationIaLi1EiiLNS1H_9ScaleType4KindE0ELNS_15FloatRoundStyleE2EaEENS1_15EpilogueDefaultEEEEEvvEEEEvNT_6ParamsE,@"STO_CUDA_ENTRY STV_DEFAULT"
_ZN7cutlass13device_kernelINS_4gemm6kernel13GemmUniversalIN4cute5tupleIJiiiiEEENS1_10collective13CollectiveMmaINS1_34MainloopSm90TmaGmmaWarpSpecializedILi17ENS5_IJNS4_1CILi2EEENSA_ILi1EEESC_EEENS1_35KernelTmaWarpSpecializedCooperativeEEENS5_IJNSA_ILi192EEENSA_ILi224EEENSA_ILi32EEEEEEaNS5_IJlSC_lEEEaSK_NS4_8TiledMMAINS4_8MMA_AtomIJNS4_4SM904GMMA26MMA_64x32x32_S32S8S8_SS_TNEEEENS4_6LayoutISD_NS5_IJSC_NSA_ILi0EEESS_EEEEENS5_IJNS4_10UnderscoreESV_SV_EEEEENS4_13SM90_TMA_LOADENS4_14ComposedLayoutINS4_7SwizzleILi1ELi4ELi3EEENS4_18smem_ptr_flag_bitsILi8EEENSR_INS5_IJNSA_ILi8EEESI_EEENS5_IJSI_SC_EEEEEEEvNS4_8identityENS4_23SM90_TMA_LOAD_MULTICASTES18_vS19_EENS_8epilogue10collective6detail29Sm90TmaWarpSpecializedAdapterINS1D_15DefaultEpilogueIaSK_SK_NS1C_6thread17LinearCombinationIaLi1EiiLNS1H_9ScaleType4KindE0ELNS_15FloatRoundStyleE2EaEENS1_15EpilogueDefaultEEEEEvvEEEEvNT_6ParamsE:
[----:B------:R-:W0:Y:S02]  /*0000*/  LDC R1, c[0x0][0x28] ;  /* 0x00000a00ff017b82 */ /* 0x000e240000000800 */
[----:B0-----:R-:W-:Y:S01]  /*0010*/  VIADD R1, R1, 0xffffff18 ;  /* 0xffffff1801017836 */ /* 0x001fe20000000000 */
[----:B------:R-:W0:Y:S01]  /*0020*/  S2R R5, SR_TID.X ;  /* 0x0000000000057919 */ /* 0x000e220000002100 */
[----:B------:R-:W-:Y:S01]  /*0030*/  ELECT P0, URZ, PT ;  /* 0x00000000003f782f */ /* 0x000fe20003800000 */
[----:B------:R-:W-:Y:S01]  /*0040*/  BSSY B0, `(.L_x_0) ;  /* 0x000000f000007945 */ /* 0x000fe20003800000 */
[--C-:B0-----:R-:W-:Y:S02]  /*0050*/  SHF.R.U32.HI R0, RZ, 0x5, R5.reuse ;  /* 0x00000005ff007819 */ /* 0x101fe40000011605 */
[----:B------:R-:W-:-:S03]  /*0060*/  SHF.R.U32.HI R2, RZ, 0x7, R5 ;  /* 0x00000007ff027819 */ /* 0x000fc60000011605 */
[----:B------:R-:W0:Y:S04]  /*0070*/  SHFL.IDX PT, R3, R0, RZ, 0x1f ;  /* 0x00001fff00037589 */ /* 0x000e2800000e0000 */
[----:B------:R1:W2:Y:S01]  /*0080*/  SHFL.IDX PT, R6, R2, RZ, 0x1f ;  /* 0x00001fff02067589 */ /* 0x0002a200000e0000 */
[----:B0-----:R-:W-:-:S13]  /*0090*/  ISETP.NE.OR P0, PT, R3, RZ, !P0 ;  /* 0x000000ff0300720c */ /* 0x001fda0004705670 */
[----:B-12---:R-:W-:Y:S05]  /*00a0*/  @P0 BRA `(.L_x_1) ;  /* 0x0000000000200947 */ /* 0x006fea0003800000 */
[----:B------:R-:W-:Y:S02]  /*00b0*/  ULDC.64 UR4, c[0x0][0x198] ;  /* 0x0000660000047ab9 */ /* 0x000fe40000000a00 */
[----:B------:R-:W-:Y:S02]  /*00c0*/  UIADD3 UR6, UP0, UR4, 0xf0, URZ ;  /* 0x000000f004067890 */ /* 0x000fe4000ff1e03f */
[----:B------:R-:W-:Y:S02]  /*00d0*/  UIADD3 UR4, UP1, UR4, 0x1f0, URZ ;  /* 0x000001f004047890 */ /* 0x000fe4000ff3e03f */
[----:B------:R-:W-:Y:S02]  /*00e0*/  UIADD3.X UR7, URZ, UR5, URZ, UP0, !UPT ;  /* 0x000000053f077290 */ /* 0x000fe400087fe43f */
[----:B------:R-:W-:-:S07]  /*00f0*/  UIADD3.X UR5, URZ, UR5, URZ, UP1, !UPT ;  /* 0x000000053f057290 */ /* 0x000fce0008ffe43f */
[----:B------:R0:W-:Y:S02]  /*0100*/  UTMACCTL.PF [UR6] ;  /* 0x00000000060079b9 */ /* 0x0001e40008040000 */
[----:B------:R0:W-:Y:S02]  /*0110*/  UTMACCTL.PF [UR4] ;  /* 0x00000000040079b9 */ /* 0x0001e40008040000 */
[----:B0-----:R-:W-:Y:S01]  /*0120*/  NOP ;  /* 0x0000000000007918 */ /* 0x001fe20000000000 */
.L_x_1:
[----:B------:R-:W-:Y:S05]  /*0130*/  BSYNC B0 ;  /* 0x0000000000007941 */ /* 0x000fea0003800000 */
.L_x_0:
[----:B------:R-:W0:Y:S02]  /*0140*/  SHFL.IDX PT, R4, R0, RZ, 0x1f ;  /* 0x00001fff00047589 */ /* 0x000e2400000e0000 */
[----:B0-----:R-:W-:-:S13]  /*0150*/  ISETP.NE.AND P0, PT, R4, RZ, PT ;  /* 0x000000ff0400720c */ /* 0x001fda0003f05270 */
[----:B------:R-:W-:Y:S05]  /*0160*/  @P0 BRA `(.L_x_2) ;  /* 0x0000000000cc0947 */ /* 0x000fea0003800000 */
[----:B------:R-:W-:Y:S01]  /*0170*/  ELECT P0, URZ, PT ;  /* 0x00000000003f782f */ /* 0x000fe20003800000 */
[----:B------:R-:W-:-:S12]  /*0180*/  BSSY B0, `(.L_x_2) ;  /* 0x0000031000007945 */ /* 0x000fd80003800000 */
[----:B------:R-:W-:Y:S05]  /*0190*/  @!P0 BRA `(.L_x_3) ;  /* 0x0000000000bc8947 */ /* 0x000fea0003800000 */
[----:B------:R-:W0:Y:S01]  /*01a0*/  S2UR UR8, SR_CgaCtaId ;  /* 0x00000000000879c3 */ /* 0x000e220000008800 */
[----:B------:R-:W-:Y:S01]  /*01b0*/  UMOV UR4, 0x400 ;  /* 0x0000040000047882 */ /* 0x000fe20000000000 */
[----:B------:R-:W-:Y:S01]  /*01c0*/  UMOV UR5, 0x1 ;  /* 0x0000000100057882 */ /* 0x000fe20000000000 */
[----:B------:R-:W-:Y:S02]  /*01d0*/  UMOV UR6, 0x4 ;  /* 0x0000000400067882 */ /* 0x000fe40000000000 */
[----:B------:R-:W-:-:S04]  /*01e0*/  UIADD3 UR6, -UR6, 0x100000, URZ ;  /* 0x0010000006067890 */ /* 0x000fc8000fffe13f */
[----:B------:R-:W-:Y:S02]  /*01f0*/  USHF.L.U32 UR7, UR6, 0xb, URZ ;  /* 0x0000000b06077899 */ /* 0x000fe4000800063f */
[----:B------:R-:W-:Y:S02]  /*0200*/  USHF.L.U32 UR6, UR6, 0x1, URZ ;  /* 0x0000000106067899 */ /* 0x000fe4000800063f */
[----:B0-----:R-:W-:Y:S02]  /*0210*/  ULEA UR8, UR8, UR4, 0x18 ;  /* 0x0000000408087291 */ /* 0x001fe4000f8ec03f */
[----:B------:R-:W-:-:S04]  /*0220*/  UIADD3 UR4, -UR5, 0x100000, URZ ;  /* 0x0010000005047890 */ /* 0x000fc8000fffe13f */
[----:B------:R-:W-:Y:S02]  /*0230*/  USHF.L.U32 UR5, UR4, 0xb, URZ ;  /* 0x0000000b04057899 */ /* 0x000fe4000800063f */
[----:B------:R-:W-:Y:S01]  /*0240*/  USHF.L.U32 UR4, UR4, 0x1, URZ ;  /* 0x0000000104047899 */ /* 0x000fe2000800063f */
[----:B------:R-:W0:Y:S11]  /*0250*/  FENCE.VIEW.ASYNC.S ;  /* 0x00000000000073c6 */ /* 0x000e360000000000 */
[----:B0-----:R0:W1:Y:S01]  /*0260*/  SYNCS.EXCH.64 URZ, [UR8], UR4 ;  /* 0x00000004083f75b2 */ /* 0x0010620008000100 */
[----:B------:R0:W2:Y:S01]  /*0270*/  SYNCS.EXCH.64 URZ, [UR8+0x88], UR6 ;  /* 0x00008806083f75b2 */ /* 0x0000a20008000100 */
[----:B------:R0:W3:Y:S01]  /*0280*/  SYNCS.EXCH.64 URZ, [UR8+0x8], UR4 ;  /* 0x00000804083f75b2 */ /* 0x0000e20008000100 */
[----:B------:R0:W4:Y:S01]  /*0290*/  SYNCS.EXCH.64 URZ, [UR8+0x90], UR6 ;  /* 0x00009006083f75b2 */ /* 0x0001220008000100 */
[----:B------:R0:W0:Y:S01]  /*02a0*/  SYNCS.EXCH.64 URZ, [UR8+0x10], UR4 ;  /* 0x00001004083f75b2 */ /* 0x0000220008000100 */
        /* <DEDUP_REMOVED lines=29> */
[----:B-1234-:R-:W-:Y:S01]  /*0480*/  NOP ;  /* 0x0000000000007918 */ /* 0x01efe20000000000 */
.L_x_3:
[----:B0-----:R-:W-:Y:S05]  /*0490*/  BSYNC B0 ;  /* 0x0000000000007941 */ /* 0x001fea0003800000 */
.L_x_2:
[----:B------:R-:W-:Y:S01]  /*04a0*/  SHF.R.S32.HI R2, RZ, 0x1f, R5 ;  /* 0x0000001fff027819 */ /* 0x000fe20000011405 */
[----:B------:R-:W0:Y:S01]  /*04b0*/  SHFL.IDX PT, R0, R0, RZ, 0x1f ;  /* 0x00001fff00007589 */ /* 0x000e2200000e0000 */
[----:B------:R-:W1:Y:S01]  /*04c0*/  S2UR UR8, SR_CTAID.X ;  /* 0x00000000000879c3 */ /* 0x000e620000002500 */
[----:B------:R-:W-:Y:S02]  /*04d0*/  ELECT P0, URZ, PT ;  /* 0x00000000003f782f */ /* 0x000fe40003800000 */
[----:B------:R-:W-:Y:S01]  /*04e0*/  LEA.HI R2, R2, R5, RZ, 0x7 ;  /* 0x0000000502027211 */ /* 0x000fe200078f38ff */
[----:B------:R-:W-:Y:S01]  /*04f0*/  ULDC UR4, c[0x0][0x150] ;  /* 0x0000540000047ab9 */ /* 0x000fe20000000800 */
[----:B------:R-:W-:Y:S01]  /*0500*/  SHF.R.S32.HI R9, RZ, 0x1f, R4 ;  /* 0x0000001fff097819 */ /* 0x000fe20000011404 */
[----:B------:R-:W-:Y:S01]  /*0510*/  NOP ;  /* 0x0000000000007918 */ /* 0x000fe20000000000 */
[----:B------:R-:W-:Y:S01]  /*0520*/  LOP3.LUT R2, R2, 0xffffff80, RZ, 0xc0, !PT ;  /* 0xffffff8002027812 */ /* 0x000fe200078ec0ff */
[----:B------:R-:W-:Y:S01]  /*0530*/  NOP ;  /* 0x0000000000007918 */ /* 0x000fe20000000000 */
[----:B------:R-:W-:Y:S01]  /*0540*/  LEA.HI R9, R9, R4, RZ, 0x2 ;  /* 0x0000000409097211 */ /* 0x000fe200078f10ff */
[----:B------:R-:W2:Y:S01]  /*0550*/  LDC R11, c[0x0][0x144] ;  /* 0x00005100ff0b7b82 */ /* 0x000ea20000000800 */
[----:B------:R-:W-:Y:S01]  /*0560*/  ISETP.NE.AND P3, PT, R6, RZ, PT ;  /* 0x000000ff0600720c */ /* 0x000fe20003f65270 */
[----:B------:R-:W-:Y:S01]  /*0570*/  IMAD.IADD R7, R5, 0x1, -R2 ;  /* 0x0000000105077824 */ /* 0x000fe200078e0a02 */
[----:B------:R-:W-:Y:S01]  /*0580*/  LOP3.LUT R9, R9, 0x3ffffffc, RZ, 0xc0, !PT ;  /* 0x3ffffffc09097812 */ /* 0x000fe200078ec0ff */
[----:B------:R-:W3:Y:S03]  /*0590*/  S2R R2, SR_CTAID.Y ;  /* 0x0000000000027919 */ /* 0x000ee60000002600 */
[----:B------:R-:W-:Y:S01]  /*05a0*/  SHF.R.S32.HI R8, RZ, 0x1f, R7 ;  /* 0x0000001fff087819 */ /* 0x000fe20000011407 */
[----:B------:R-:W-:Y:S01]  /*05b0*/  IMAD.IADD R4, R4, 0x1, -R9 ;  /* 0x0000000104047824 */ /* 0x000fe200078e0a09 */
[----:B------:R-:W4:Y:S02]  /*05c0*/  LDC R12, c[0x0][0x140] ;  /* 0x00005000ff0c7b82 */ /* 0x000f240000000800 */
[----:B------:R-:W-:-:S02]  /*05d0*/  LEA.HI R8, R8, R7, RZ, 0x3 ;  /* 0x0000000708087211 */ /* 0x000fc400078f18ff */
[----:B0-----:R-:W-:Y:S02]  /*05e0*/  ISETP.NE.OR P0, PT, R0, RZ, !P0 ;  /* 0x000000ff0000720c */ /* 0x001fe40004705670 */
[--C-:B------:R-:W-:Y:S02]  /*05f0*/  SHF.R.S32.HI R0, RZ, 0x3, R8.reuse ;  /* 0x00000003ff007819 */ /* 0x100fe40000011408 */
[----:B------:R-:W-:Y:S02]  /*0600*/  SHF.R.S32.HI R5, RZ, 0x1f, R8 ;  /* 0x0000001fff057819 */ /* 0x000fe40000011408 */
[----:B-1----:R-:W-:Y:S02]  /*0610*/  I2FP.F32.U32 R8, UR8 ;  /* 0x0000000800087c45 */ /* 0x002fe40008201000 */
[----:B------:R-:W-:-:S03]  /*0620*/  LEA.HI R5, R5, R0, RZ, 0x2 ;  /* 0x0000000005057211 */ /* 0x000fc600078f10ff */
[----:B------:R-:W-:Y:S01]  /*0630*/  FMUL R10, R8, UR4 ;  /* 0x00000004080a7c20 */ /* 0x000fe20008400000 */
[----:B------:R-:W-:Y:S01]  /*0640*/  LOP3.LUT R5, R5, 0xfffffffc, RZ, 0xc0, !PT ;  /* 0xfffffffc05057812 */ /* 0x000fe200078ec0ff */
[----:B------:R-:W-:Y:S01]  /*0650*/  VOTEU.ALL UP0, P0 ;  /* 0x00000000003f7886 */ /* 0x000fe20000000000 */
[----:B------:R-:W-:Y:S01]  /*0660*/  ULDC UR4, c[0x0][0x154] ;  /* 0x0000550000047ab9 */ /* 0x000fe20000000800 */
[----:B------:R-:W-:Y:S02]  /*0670*/  VOTEU.ALL UP1, P0 ;  /* 0x00000000003f7886 */ /* 0x000fe40000020000 */
[----:B------:R-:W0:Y:S01]  /*0680*/  F2I.U32.TRUNC.NTZ R10, R10 ;  /* 0x0000000a000a7305 */ /* 0x000e22000020f000 */
[----:B------:R-:W-:Y:S01]  /*0690*/  IMAD.IADD R5, R0, 0x1, -R5 ;  /* 0x0000000100057824 */ /* 0x000fe200078e0a05 */
[----:B------:R-:W1:Y:S01]  /*06a0*/  @!UP0 S2UR UR7, SR_CgaCtaId ;  /* 0x00000000000789c3 */ /* 0x000e620000008800 */
[----:B------:R-:W-:Y:S01]  /*06b0*/  @!UP0 UMOV UR6, 0x400 ;  /* 0x0000040000068882 */ /* 0x000fe20000000000 */
[----:B----4-:R-:W-:Y:S01]  /*06c0*/  ISETP.EQ.U32.AND P2, PT, R12, 0x1, PT ;  /* 0x000000010c00780c */ /* 0x010fe20003f42070 */
[----:B------:R-:W-:Y:S01]  /*06d0*/  IMAD R8, R4, 0x4, R5 ;  /* 0x0000000404087824 */ /* 0x000fe200078e0205 */
[----:B---3--:R-:W-:-:S04]  /*06e0*/  I2FP.F32.U32 R4, R2 ;  /* 0x0000000200047245 */ /* 0x008fc80000201000 */
[----:B------:R-:W-:Y:S01]  /*06f0*/  LEA.HI R0, R8, R8, RZ, 0x1 ;  /* 0x0000000808007211 */ /* 0x000fe200078f08ff */
[----:B------:R-:W3:Y:S03]  /*0700*/  LDC R5, c[0x0][0x148] ;  /* 0x00005200ff057b82 */ /* 0x000ee60000000800 */
[----:B------:R-:W-:Y:S01]  /*0710*/  LOP3.LUT R9, R0, 0xfffffffe, RZ, 0xc0, !PT ;  /* 0xfffffffe00097812 */ /* 0x000fe200078ec0ff */
[----:B0-----:R-:W-:Y:S02]  /*0720*/  IMAD.MOV R14, RZ, RZ, -R10 ;  /* 0x000000ffff0e7224 */ /* 0x001fe400078e0a0a */
[----:B------:R-:W-:Y:S01]  /*0730*/  FMUL R10, R4, UR4 ;  /* 0x00000004040a7c20 */ /* 0x000fe20008400000 */
[----:B------:R-:W-:Y:S01]  /*0740*/  SHF.R.S32.HI R0, RZ, 0x1f, R3 ;  /* 0x0000001fff007819 */ /* 0x000fe20000011403 */
[----:B------:R-:W-:Y:S01]  /*0750*/  UMOV UR4, 0x20 ;  /* 0x0000002000047882 */ /* 0x000fe20000000000 */
[----:B--2---:R-:W-:Y:S01]  /*0760*/  IMAD R4, R11, R14, UR8 ;  /* 0x000000080b047e24 */ /* 0x004fe2000f8e020e */
[----:B------:R-:W-:-:S04]  /*0770*/  @!UP0 UIADD3 UR4, -UR4, 0x100000, URZ ;  /* 0x0010000004048890 */ /* 0x000fc8000fffe13f */
[----:B------:R-:W-:Y:S02]  /*0780*/  @!UP0 USHF.L.U32 UR5, UR4, 0xb, URZ ;  /* 0x0000000b04058899 */ /* 0x000fe4000800063f */
[----:B------:R-:W-:Y:S01]  /*0790*/  @!UP0 USHF.L.U32 UR4, UR4, 0x1, URZ ;  /* 0x0000000104048899 */ /* 0x000fe2000800063f */
[----:B------:R-:W-:Y:S01]  /*07a0*/  IMAD.IADD R9, R8, 0x1, -R9 ;  /* 0x0000000108097824 */ /* 0x000fe200078e0a09 */
[----:B------:R-:W0:Y:S01]  /*07b0*/  F2I.U32.TRUNC.NTZ R10, R10 ;  /* 0x0000000a000a7305 */ /* 0x000e22000020f000 */
[----:B------:R-:W-:-:S03]  /*07c0*/  LEA.HI R0, R0, R3, RZ, 0x2 ;  /* 0x0000000300007211 */ /* 0x000fc600078f10ff */
[----:B------:R-:W-:Y:S01]  /*07d0*/  ISETP.NE.AND P4, PT, R9, R4, PT ;  /* 0x000000040900720c */ /* 0x000fe20003f85270 */
[----:B------:R-:W-:Y:S01]  /*07e0*/  IMAD.SHL.U32 R9, R8, 0x4, RZ ;  /* 0x0000000408097824 */ /* 0x000fe200078e00ff */
[----:B------:R-:W-:Y:S01]  /*07f0*/  LOP3.LUT R0, R0, 0xfffffffc, RZ, 0xc0, !PT ;  /* 0xfffffffc00007812 */ /* 0x000fe200078ec0ff */
[----:B-1----:R-:W-:Y:S01]  /*0800*/  @!UP0 ULEA UR6, UR7, UR6, 0x18 ;  /* 0x0000000607068291 */ /* 0x002fe2000f8ec03f */
[----:B------:R-:W-:Y:S02]  /*0810*/  VOTEU.ALL UP0, P0 ;  /* 0x00000000003f7886 */ /* 0x000fe40000000000 */
[----:B------:R-:W-:Y:S01]  /*0820*/  LOP3.LUT R13, R8, 0xc, R9, 0x78, !PT ;  /* 0x0000000c080d7812 */ /* 0x000fe200078e7809 */
[----:B------:R-:W-:Y:S01]  /*0830*/  IMAD.IADD R0, R3, 0x1, -R0 ;  /* 0x0000000103007824 */ /* 0x000fe200078e0a00 */
[----:B------:R-:W-:Y:S01]  /*0840*/  LOP3.LUT P0, RZ, R7, 0x7, RZ, 0xc0, !PT ;  /* 0x0000000707ff7812 */ /* 0x000fe2000780c0ff */
[----:B------:R-:W-:Y:S02]  /*0850*/  IMAD.MOV.U32 R7, RZ, RZ, 0x1 ;  /* 0x00000001ff077424 */ /* 0x000fe400078e00ff */
[----:B0-----:R-:W-:Y:S01]  /*0860*/  IMAD.MOV R14, RZ, RZ, -R10 ;  /* 0x000000ffff0e7224 */ /* 0x001fe200078e0a0a */
[----:B------:R-:W-:Y:S01]  /*0870*/  ISETP.NE.AND P1, PT, R0, 0x3, PT ;  /* 0x000000030000780c */ /* 0x000fe20003f25270 */
[----:B------:R-:W-:Y:S01]  /*0880*/  VIADD R10, R6, 0xffffffff ;  /* 0xffffffff060a7836 */ /* 0x000fe20000000000 */
[----:B------:R-:W-:Y:S01]  /*0890*/  @P4 LEA.HI R8, R13, R13, RZ, 0x1 ;  /* 0x0000000d0d084211 */ /* 0x000fe200078f08ff */
[----:B---3--:R-:W-:Y:S01]  /*08a0*/  IMAD R9, R5, R14, R2 ;  /* 0x0000000e05097224 */ /* 0x008fe200078e0202 */
[----:B------:R-:W-:Y:S01]  /*08b0*/  ISETP.EQ.OR P1, PT, R0, RZ, !P1 ;  /* 0x000000ff0000720c */ /* 0x000fe20004f22670 */
[----:B------:R0:W-:Y:S01]  /*08c0*/  STL [R1+0x84], R13 ;  /* 0x0000840d01007387 */ /* 0x0001e20000100800 */
[----:B------:R-:W-:-:S03]  /*08d0*/  @P4 SHF.R.S32.HI R8, RZ, 0x1, R8 ;  /* 0x00000001ff084819 */ /* 0x000fc60000011408 */
[----:B------:R-:W1:Y:S02]  /*08e0*/  FENCE.VIEW.ASYNC.S ;  /* 0x00000000000073c6 */ /* 0x000e640000000000 */
[----:B-1----:R0:W1:Y:S01]  /*08f0*/  @!UP0 SYNCS.EXCH.64 URZ, [UR6+0x120], UR4 ;  /* 0x00012004063f85b2 */ /* 0x0020620008000100 */
[----:B------:R-:W-:Y:S02]  /*0900*/  ISETP.LT.U32.AND P0, PT, R13, 0x2, !P0 ;  /* 0x000000020d00780c */ /* 0x000fe40004701070 */
[----:B------:R-:W-:Y:S02]  /*0910*/  @P4 ISETP.NE.AND P5, PT, R8, R9, PT ;  /* 0x000000090800420c */ /* 0x000fe40003fa5270 */
[----:B------:R-:W-:Y:S02]  /*0920*/  ISETP.EQ.AND P1, PT, R6, RZ, P1 ;  /* 0x000000ff0600720c */ /* 0x000fe40000f22270 */
[----:B------:R-:W-:Y:S02]  /*0930*/  SEL R8, RZ, 0x1, !P0 ;  /* 0x00000001ff087807 */ /* 0x000fe40004000000 */
[----:B------:R-:W-:-:S02]  /*0940*/  @P4 SEL R7, RZ, 0x1, P5 ;  /* 0x00000001ff074807 */ /* 0x000fc40002800000 */
[----:B------:R-:W-:Y:S02]  /*0950*/  ISETP.GE.U32.AND P6, PT, R10, 0x2, PT ;  /* 0x000000020a00780c */ /* 0x000fe40003fc6070 */
[----:B------:R-:W-:Y:S02]  /*0960*/  SEL R6, RZ, 0x1, !P1 ;  /* 0x00000001ff067807 */ /* 0x000fe40004800000 */
[----:B------:R-:W-:Y:S01]  /*0970*/  LOP3.LUT R7, R7, R8, RZ, 0xc0, !PT ;  /* 0x0000000807077212 */ /* 0x000fe200078ec0ff */
[----:B------:R0:W2:Y:S01]  /*0980*/  @!UP1 SYNCS.EXCH.64 URZ, [UR6+0x128], UR4 ;  /* 0x00012804063f95b2 */ /* 0x0000a20008000100 */
[----:B------:R-:W-:Y:S01]  /*0990*/  SEL R6, R6, 0x2, P6 ;  /* 0x0000000206067807 */ /* 0x000fe20003000000 */
[----:B------:R-:W-:Y:S02]  /*09a0*/  NOP ;  /* 0x0000000000007918 */ /* 0x000fe40000000000 */
[----:B------:R0:W-:Y:S04]  /*09b0*/  STL [R1+0x80], R7 ;  /* 0x0000800701007387 */ /* 0x0001e80000100800 */
[----:B------:R0:W-:Y:S01]  /*09c0*/  STL [R1+0x88], R6 ;  /* 0x0000880601007387 */ /* 0x0001e20000100800 */
[----:B-1----:R-:W-:Y:S05]  /*09d0*/  @!P2 BRA `(.L_x_4) ;  /* 0x000000000008a947 */ /* 0x002fea0003800000 */
[----:B--2---:R-:W-:Y:S01]  /*09e0*/  UCGABAR_ARV ;  /* 0x00000000000079c7 */ /* 0x004fe20008000000 */
[----:B------:R-:W-:Y:S05]  /*09f0*/  BRA `(.L_x_5) ;  /* 0x0000000000047947 */ /* 0x000fea0003800000 */
.L_x_4:
[----:B--2---:R-:W-:Y:S01]  /*0a00*/  NOP ;  /* 0x0000000000007918 */ /* 0x004fe20000000000 */
.L_x_5:
[----:B0-----:R-:W0:Y:S01]  /*0a10*/  LDC R6, c[0x0][0x65c] ;  /* 0x00019700ff067b82 */ /* 0x001e220000000800 */
[----:B------:R-:W-:Y:S01]  /*0a20*/  IMAD.MOV.U32 R7, RZ, RZ, RZ ;  /* 0x000000ffff077224 */ /* 0x000fe200078e00ff */
[----:B0-----:R-:W-:Y:S01]  /*0a30*/  ISETP.NE.AND P1, PT, R6, 0x1, PT ;  /* 0x000000010600780c */ /* 0x001fe20003f25270 */
[----:B------:R-:W-:-:S12]  /*0a40*/  IMAD.U32 R6, RZ, RZ, UR8 ;  /* 0x00000008ff067e24 */ /* 0x000fd8000f8e00ff */
[----:B------:R-:W0:Y:S01]  /*0a50*/  @P1 LDC R9, c[0x0][0x10] ;  /* 0x00000400ff091b82 */ /* 0x000e220000000800 */
[----:B------:R-:W-:Y:S02]  /*0a60*/  @P1 IMAD.MOV.U32 R3, RZ, RZ, RZ ;  /* 0x000000ffff031224 */ /* 0x000fe400078e00ff */
[----:B------:R-:W-:-:S05]  /*0a70*/  @P1 IMAD.MOV.U32 R13, RZ, RZ, RZ ;  /* 0x000000ffff0d1224 */ /* 0x000fca00078e00ff */
[----:B------:R-:W1:Y:S01]  /*0a80*/  @!P1 LDC R11, c[0x0][0xc] ;  /* 0x00000300ff0b9b82 */ /* 0x000e620000000800 */
[----:B0-----:R-:W-:-:S04]  /*0a90*/  @P1 IMAD.WIDE.U32 R8, R9, UR8, R2 ;  /* 0x0000000809081c25 */ /* 0x001fc8000f8e0002 */
[----:B------:R-:W-:Y:S02]  /*0aa0*/  @P1 IMAD.MOV.U32 R15, RZ, RZ, R8 ;  /* 0x000000ffff0f1224 */ /* 0x000fe400078e0008 */
[----:B------:R-:W-:Y:S02]  /*0ab0*/  @P1 IMAD.IADD R23, R9, 0x1, R13 ;  /* 0x0000000109171824 */ /* 0x000fe400078e020d */
[----:B-1----:R-:W-:-:S04]  /*0ac0*/  @!P1 IMAD.WIDE.U32 R6, R2, R11, R6 ;  /* 0x0000000b02069225 */ /* 0x002fc800078e0006 */
[----:B------:R-:W-:Y:S02]  /*0ad0*/  @!P1 IMAD.MOV.U32 R15, RZ, RZ, R6 ;  /* 0x000000ffff0f9224 */ /* 0x000fe400078e0006 */
[----:B------:R-:W-:-:S03]  /*0ae0*/  @!P1 IMAD.MOV.U32 R23, RZ, RZ, R7 ;  /* 0x000000ffff179224 */ /* 0x000fc600078e0007 */
[----:B------:R0:W-:Y:S04]  /*0af0*/  STL [R1+0x90], R15 ;  /* 0x0000900f01007387 */ /* 0x0001e80000100800 */
[----:B------:R0:W-:Y:S01]  /*0b00*/  STL [R1+0x8c], R23 ;  /* 0x00008c1701007387 */ /* 0x0001e20000100800 */
[----:B------:R-:W-:Y:S05]  /*0b10*/  @!P2 BRA `(.L_x_6) ;  /* 0x00000000000ca947 */ /* 0x000fea0003800000 */
[----:B------:R-:W-:Y:S01]  /*0b20*/  UCGABAR_WAIT ;  /* 0x0000000000007dc7 */ /* 0x000fe20008000000 */
[----:B------:R-:W-:Y:S01]  /*0b30*/  CCTL.IVALL ;  /* 0x00000000ff00798f */ /* 0x000fe20002000000 */
[----:B------:R-:W-:Y:S05]  /*0b40*/  BRA `(.L_x_7) ;  /* 0x0000000000047947 */ /* 0x000fea0003800000 */
.L_x_6:
[----:B------:R-:W-:Y:S06]  /*0b50*/  BAR.SYNC.DEFER_BLOCKING 0x0 ;  /* 0x0000000000007b1d */ /* 0x000fec0000010000 */
.L_x_7:
[----:B------:R-:W-:Y:S05]  /*0b60*/  @!P3 BRA `(.L_x_8) ;  /* 0x000000d800a8b947 */ /* 0x000fea0003800000 */
[----:B------:R-:W-:-:S13]  /*0b70*/  ISETP.GT.U32.AND P0, PT, R10, 0x1, PT ;  /* 0x000000010a00780c */ /* 0x000fda0003f04070 */
[----:B------:R-:W-:Y:S05]  /*0b80*/  @P0 EXIT ;  /* 0x000000000000094d */ /* 0x000fea0003800000 */
[----:B------:R-:W-:Y:S01]  /*0b90*/  IMAD.MOV.U32 R6, RZ, RZ, -0x1 ;  /* 0xffffffffff067424 */ /* 0x000fe200078e00ff */
[----:B------:R-:W-:Y:S01]  /*0ba0*/  ULDC.64 UR4, c[0x0][0x650] ;  /* 0x0001940000047ab9 */ /* 0x000fe20000000a00 */
[----:B------:R-:W-:Y:S01]  /*0bb0*/  PRMT R0, RZ, 0x7610, R0 ;  /* 0x00007610ff007816 */ /* 0x000fe20000000000 */
[----:B------:R-:W-:Y:S01]  /*0bc0*/  IMAD.MOV.U32 R19, RZ, RZ, -0x1 ;  /* 0xffffffffff137424 */ /* 0x000fe200078e00ff */
[----:B------:R-:W-:Y:S01]  /*0bd0*/  ISETP.GE.U32.AND P0, PT, R15, UR4, PT ;  /* 0x000000040f007c0c */ /* 0x000fe2000bf06070 */
[----:B------:R1:W-:Y:S01]  /*0be0*/  STL [R1+0x94], R6 ;  /* 0x0000940601007387 */ /* 0x0003e20000100800 */
[----:B------:R-:W-:Y:S02]  /*0bf0*/  IMAD.MOV.U32 R18, RZ, RZ, -0x1 ;  /* 0xffffffffff127424 */ /* 0x000fe400078e00ff */
[----:B------:R-:W-:-:S13]  /*0c00*/  ISETP.GE.U32.AND.EX P0, PT, R23, UR5, PT, P0 ;  /* 0x0000000517007c0c */ /* 0x000fda000bf06100 */
[----:B-1----:R-:W-:Y:S05]  /*0c10*/  @P0 BRA `(.L_x_9) ;  /* 0x0000000400340947 */ /* 0x002fea0003800000 */
[----:B------:R-:W1:Y:S01]  /*0c20*/  LDC.64 R16, c[0x0][0x628] ;  /* 0x00018a00ff107b82 */ /* 0x000e620000000a00 */
[----:B------:R-:W-:Y:S02]  /*0c30*/  IMAD.MOV.U32 R6, RZ, RZ, R15 ;  /* 0x000000ffff067224 */ /* 0x000fe400078e000f */
[----:B------:R-:W-:-:S05]  /*0c40*/  IMAD.MOV.U32 R7, RZ, RZ, R23 ;  /* 0x000000ffff077224 */ /* 0x000fca00078e0017 */
[----:B------:R-:W2:Y:S08]  /*0c50*/  LDC R0, c[0x0][0x630] ;  /* 0x00018c00ff007b82 */ /* 0x000eb00000000800 */
[----:B------:R-:W3:Y:S01]  /*0c60*/  LDC.64 R18, c[0x0][0x620] ;  /* 0x00018800ff127b82 */ /* 0x000ee20000000a00 */
[----:B-1----:R-:W-:-:S04]  /*0c70*/  ISETP.NE.U32.AND P0, PT, R16, RZ, PT ;  /* 0x000000ff1000720c */ /* 0x002fc80003f05070 */
[----:B------:R-:W-:-:S13]  /*0c80*/  ISETP.NE.AND.EX P0, PT, R17, RZ, PT, P0 ;  /* 0x000000ff1100720c */ /* 0x000fda0003f05300 */
[----:B--23--:R-:W-:Y:S05]  /*0c90*/  @!P0 BRA `(.L_x_10) ;  /* 0x0000000000288947 */ /* 0x00cfea0003800000 */
[----:B------:R-:W1:Y:S02]  /*0ca0*/  LDC R11, c[0x0][0x634] ;  /* 0x00018d00ff0b7b82 */ /* 0x000e640000000800 */
[----:B-1----:R-:W-:-:S05]  /*0cb0*/  IADD3 R11, P0, R15, R11, RZ ;  /* 0x0000000b0f0b7210 */ /* 0x002fca0007f1e0ff */
[----:B------:R-:W-:-:S04]  /*0cc0*/  IMAD.X R13, RZ, RZ, R23, P0 ;  /* 0x000000ffff0d7224 */ /* 0x000fc800000e0617 */
[----:B------:R-:W-:-:S04]  /*0cd0*/  IMAD.WIDE.U32 R6, R13, R16, RZ ;  /* 0x000000100d067225 */ /* 0x000fc800078e00ff */
[----:B------:R-:W-:-:S04]  /*0ce0*/  IMAD.WIDE.U32 R8, P0, R11, R17, R6 ;  /* 0x000000110b087225 */ /* 0x000fc80007800006 */
[----:B------:R-:W-:-:S04]  /*0cf0*/  IMAD.WIDE.U32 R6, R11, R16, RZ ;  /* 0x000000100b067225 */ /* 0x000fc800078e00ff */
[----:B------:R-:W-:Y:S01]  /*0d00*/  IMAD.X R11, RZ, RZ, RZ, P0 ;  /* 0x000000ffff0b7224 */ /* 0x000fe200000e06ff */
[----:B------:R-:W-:Y:S01]  /*0d10*/  IADD3 RZ, P0, R7, R8, RZ ;  /* 0x0000000807ff7210 */ /* 0x000fe20007f1e0ff */
[----:B------:R-:W-:-:S04]  /*0d20*/  IMAD.MOV.U32 R10, RZ, RZ, R9 ;  /* 0x000000ffff0a7224 */ /* 0x000fc800078e0009 */
[----:B------:R-:W-:-:S08]  /*0d30*/  IMAD.WIDE.U32.X R6, R13, R17, R10, P0 ;  /* 0x000000110d067225 */ /* 0x000fd000000e040a */
.L_x_10:
[-CC-:B------:R-:W-:Y:S01]  /*0d40*/  SHF.R.U64 R22, R6, R0.reuse, R7.reuse ;  /* 0x0000000006167219 */ /* 0x180fe20000001207 */
[----:B------:R-:W1:Y:S01]  /*0d50*/  LDC.64 R20, c[0x0][0x640] ;  /* 0x00019000ff147b82 */ /* 0x000e620000000a00 */
[----:B------:R-:W-:Y:S01]  /*0d60*/  SHF.R.U32.HI R0, RZ, R0, R7 ;  /* 0x00000000ff007219 */ /* 0x000fe20000011607 */
[----:B------:R-:W-:Y:S01]  /*0d70*/  IMAD.MOV.U32 R6, RZ, RZ, R15 ;  /* 0x000000ffff067224 */ /* 0x000fe200078e000f */
[----:B------:R-:W-:Y:S01]  /*0d80*/  IADD3 R3, P0, RZ, -R22, RZ ;  /* 0x80000016ff037210 */ /* 0x000fe20007f1e0ff */
[----:B------:R-:W-:-:S04]  /*0d90*/  IMAD.MOV.U32 R17, RZ, RZ, 0x1 ;  /* 0x00000001ff117424 */ /* 0x000fc800078e00ff */
[----:B------:R-:W2:Y:S01]  /*0da0*/  LDC R8, c[0x0][0x618] ;  /* 0x00018600ff087b82 */ /* 0x000ea20000000800 */
[----:B------:R-:W-:-:S04]  /*0db0*/  IMAD.X R7, RZ, RZ, ~R0, P0 ;  /* 0x000000ffff077224 */ /* 0x000fc800000e0e00 */
[----:B------:R-:W-:Y:S02]  /*0dc0*/  IMAD R0, R7, R18, RZ ;  /* 0x0000001207007224 */ /* 0x000fe400078e02ff */
[----:B------:R-:W-:Y:S01]  /*0dd0*/  IMAD.MOV.U32 R7, RZ, RZ, R23 ;  /* 0x000000ffff077224 */ /* 0x000fe200078e0017 */
[----:B------:R-:W3:Y:S01]  /*0de0*/  LDC R12, c[0x0][0x608] ;  /* 0x00018200ff0c7b82 */ /* 0x000ee20000000800 */
[----:B0-----:R-:W-:Y:S02]  /*0df0*/  IMAD R23, R5, R14, R2 ;  /* 0x0000000e05177224 */ /* 0x001fe400078e0202 */
[----:B------:R-:W-:-:S04]  /*0e00*/  IMAD.WIDE.U32 R6, R3, R18, R6 ;  /* 0x0000001203067225 */ /* 0x000fc800078e0006 */
[----:B------:R-:W-:Y:S01]  /*0e10*/  IMAD R3, R3, R19, R0 ;  /* 0x0000001303037224 */ /* 0x000fe200078e0200 */
[----:B------:R-:W0:Y:S01]  /*0e20*/  LDC R16, c[0x0][0x658] ;  /* 0x00019600ff107b82 */ /* 0x000e220000000800 */
[----:B-1----:R-:W-:Y:S02]  /*0e30*/  ISETP.NE.U32.AND P0, PT, R20, RZ, PT ;  /* 0x000000ff1400720c */ /* 0x002fe40003f05070 */
[----:B------:R-:W-:Y:S02]  /*0e40*/  IMAD.IADD R3, R7, 0x1, R3 ;  /* 0x0000000107037824 */ /* 0x000fe400078e0203 */
[----:B------:R-:W-:Y:S01]  /*0e50*/  ISETP.NE.AND.EX P0, PT, R21, RZ, PT, P0 ;  /* 0x000000ff1500720c */ /* 0x000fe20003f05300 */
[----:B------:R-:W-:Y:S02]  /*0e60*/  IMAD.MOV.U32 R7, RZ, RZ, -0x1 ;  /* 0xffffffffff077424 */ /* 0x000fe400078e00ff */
[----:B------:R-:W1:Y:S01]  /*0e70*/  LDC R19, c[0x0][0x600] ;  /* 0x00018000ff137b82 */ /* 0x000e620000000800 */
[----:B--2---:R-:W-:-:S02]  /*0e80*/  SHF.R.U64 R10, R6, R8, R3 ;  /* 0x00000008060a7219 */ /* 0x004fc40000001203 */
[----:B------:R-:W-:-:S05]  /*0e90*/  SHF.R.U32.HI R3, RZ, R8, R3 ;  /* 0x00000008ff037219 */ /* 0x000fca0000011603 */
[----:B------:R-:W2:Y:S01]  /*0ea0*/  LDC R13, c[0x0][0x648] ;  /* 0x00019200ff0d7b82 */ /* 0x000ea20000000800 */
[-CC-:B---3--:R-:W-:Y:S02]  /*0eb0*/  SHF.R.U64 R24, R10, R12.reuse, R3.reuse ;  /* 0x0000000c0a187219 */ /* 0x188fe40000001203 */
[----:B------:R-:W-:-:S05]  /*0ec0*/  SHF.R.U32.HI R3, RZ, R12, R3 ;  /* 0x0000000cff037219 */ /* 0x000fca0000011603 */
[----:B------:R-:W3:Y:S01]  /*0ed0*/  LDC R15, c[0x0][0x638] ;  /* 0x00018e00ff0f7b82 */ /* 0x000ee20000000800 */
[-CC-:B0-----:R-:W-:Y:S02]  /*0ee0*/  SHF.R.U64 R12, R24, R16.reuse, R3.reuse ;  /* 0x00000010180c7219 */ /* 0x181fe40000001203 */
[-C--:B------:R-:W-:Y:S02]  /*0ef0*/  SHF.L.U32 R0, R7, R16.reuse, RZ ;  /* 0x0000001007007219 */ /* 0x080fe400000006ff */
[----:B------:R-:W-:Y:S01]  /*0f00*/  SHF.R.U32.HI R3, RZ, R16, R3 ;  /* 0x00000010ff037219 */ /* 0x000fe20000011603 */
[----:B------:R-:W-:Y:S01]  /*0f10*/  IMAD.MOV.U32 R2, RZ, RZ, R12 ;  /* 0x000000ffff027224 */ /* 0x000fe200078e000c */
[----:B------:R-:W-:Y:S01]  /*0f20*/  LOP3.LUT R5, RZ, R0, RZ, 0x33, !PT ;  /* 0x00000000ff057212 */ /* 0x000fe200078e33ff */
[----:B------:R-:W0:Y:S01]  /*0f30*/  LDC R18, c[0x0][0x610] ;  /* 0x00018400ff127b82 */ /* 0x000e220000000800 */
[----:B------:R-:W-:Y:S05]  /*0f40*/  @!P0 BRA `(.L_x_11) ;  /* 0x0000000000288947 */ /* 0x000fea0003800000 */
[----:B------:R-:W4:Y:S02]  /*0f50*/  LDC R9, c[0x0][0x64c] ;  /* 0x00019300ff097b82 */ /* 0x000f240000000800 */
[----:B----4-:R-:W-:-:S05]  /*0f60*/  IADD3 R9, P0, R12, R9, RZ ;  /* 0x000000090c097210 */ /* 0x010fca0007f1e0ff */
        /* <DEDUP_REMOVED lines=8> */
.L_x_11:
[----:B------:R4:W-:Y:S01]  /*0ff0*/  STL [R1+0x94], R22 ;  /* 0x0000941601007387 */ /* 0x0009e20000100800 */
[----:B--2---:R-:W-:Y:S01]  /*1000*/  SHF.R.U64 R2, R2, R13, R3 ;  /* 0x0000000d02027219 */ /* 0x004fe20000001203 */
[----:B-1----:R-:W-:Y:S01]  /*1010*/  VIADD R3, R19, 0xffffffff ;  /* 0xffffffff13037836 */ /* 0x002fe20000000000 */
[----:B------:R-:W-:Y:S02]  /*1020*/  SHF.L.U32 R0, R17, R16, RZ ;  /* 0x0000001011007219 */ /* 0x000fe400000006ff */
[----:B------:R-:W-:Y:S01]  /*1030*/  LOP3.LUT R5, R24, R5, RZ, 0xc0, !PT ;  /* 0x0000000518057212 */ /* 0x000fe200078ec0ff */
[----:B------:R-:W-:Y:S01]  /*1040*/  IMAD.MOV R6, RZ, RZ, -R2 ;  /* 0x000000ffff067224 */ /* 0x000fe200078e0a02 */
[----:B------:R-:W-:Y:S02]  /*1050*/  SEL R4, R4, R23, !P1 ;  /* 0x0000001704047207 */ /* 0x000fe40004800000 */
[----:B------:R-:W-:Y:S01]  /*1060*/  LOP3.LUT R3, R10, R3, RZ, 0xc0, !PT ;  /* 0x000000030a037212 */ /* 0x000fe200078ec0ff */
[----:B------:R-:W-:-:S02]  /*1070*/  IMAD R5, R0, R2, R5 ;  /* 0x0000000200057224 */ /* 0x000fc400078e0205 */
[----:B---3--:R-:W-:Y:S02]  /*1080*/  IMAD R0, R6, R15, R12 ;  /* 0x0000000f06007224 */ /* 0x008fe400078e020c */
[----:B0-----:R-:W-:Y:S02]  /*1090*/  IMAD R4, R5, R18, R4 ;  /* 0x0000001205047224 */ /* 0x001fe400078e0204 */
[----:B------:R-:W-:Y:S02]  /*10a0*/  IMAD R19, R0, R19, R3 ;  /* 0x0000001300137224 */ /* 0x000fe400078e0203 */
[----:B------:R-:W-:-:S03]  /*10b0*/  IMAD.MOV.U32 R2, RZ, RZ, 0x1 ;  /* 0x00000001ff027424 */ /* 0x000fc600078e00ff */
[----:B------:R-:W-:Y:S02]  /*10c0*/  SEL R18, R19, R4, !P1 ;  /* 0x0000000413127207 */ /* 0x000fe40004800000 */
[----:B------:R-:W-:Y:S02]  /*10d0*/  PRMT R0, R2, 0x7610, R0 ;  /* 0x0000761002007816 */ /* 0x000fe40000000000 */
[----:B----4-:R-:W-:-:S07]  /*10e0*/  SEL R19, R4, R19, !P1 ;  /* 0x0000001304137207 */ /* 0x010fce0004800000 */
.L_x_9:
[----:B------:R-:W-:-:S08]  /*10f0*/  NOP ;  /* 0x0000000000007918 */ /* 0x000fd00000000000 */
[----:B------:R-:W1:Y:S02]  /*1100*/  USETMAXREG.TRY_ALLOC.CTAPOOL UP0, 0xe8 ;  /* 0x000000e8000079c8 */ /* 0x000e640008000600 */
[----:B-1----:R-:W-:-:S13]  /*1110*/  PLOP3.LUT P0, PT, PT, PT, UP0, 0x80, 0x0 ;  /* 0x000000000000781c */ /* 0x002fda0003f0f008 */
[----:B------:R-:W-:Y:S05]  /*1120*/  @!P0 BRA `(.L_x_9) ;  /* 0xfffffffc00f08947 */ /* 0x000fea000383ffff */
[----:B------:R-:W-:Y:S01]  /*1130*/  ULDC.64 UR4, c[0x0][0x598] ;  /* 0x0001660000047ab9 */ /* 0x000fe20000000a00 */
[----:B------:R-:W-:Y:S01]  /*1140*/  ULDC.64 UR36, c[0x0][0x208] ;  /* 0x0000820000247ab9 */ /* 0x000fe20000000a00 */
[----:B------:R-:W-:-:S04]  /*1150*/  ISETP.NE.U32.AND P0, PT, RZ, UR4, PT ;  /* 0x00000004ff007c0c */ /* 0x000fc8000bf05070 */
[----:B------:R-:W-:-:S13]  /*1160*/  ISETP.NE.AND.EX P0, PT, RZ, UR5, PT, P0 ;  /* 0x00000005ff007c0c */ /* 0x000fda000bf05300 */
[----:B------:R-:W-:Y:S05]  /*1170*/  @!P0 BRA `(.L_x_12) ;  /* 0x00000000001c8947 */ /* 0x000fea0003800000 */
[----:B------:R-:W1:Y:S02]  /*1180*/  LDC.64 R2, c[0x0][0x598] ;  /* 0x00016600ff027b82 */ /* 0x000e640000000a00 */
[----:B-1----:R-:W2:Y:S02]  /*1190*/  LDG.E.64 R2, desc[UR36][R2.64] ;  /* 0x0000002402027981 */ /* 0x002ea4000c1e1b00 */
[----:B--2---:R-:W-:-:S04]  /*11a0*/  ISETP.NE.U32.AND P0, PT, R2, RZ, PT ;  /* 0x000000ff0200720c */ /* 0x004fc80003f05070 */
[----:B------:R-:W-:-:S13]  /*11b0*/  ISETP.NE.AND.EX P0, PT, R3, RZ, PT, P0 ;  /* 0x000000ff0300720c */ /* 0x000fda0003f05300 */
[----:B------:R-:W-:Y:S05]  /*11c0*/  @!P0 BRA `(.L_x_12) ;  /* 0x0000000000088947 */ /* 0x000fea0003800000 */
[----:B------:R1:W5:Y:S01]  /*11d0*/  LD.E R16, desc[UR36][R2.64] ;  /* 0x0000002402107980 */ /* 0x000362000c101900 */
[----:B------:R-:W-:Y:S05]  /*11e0*/  BRA `(.L_x_13) ;  /* 0x0000000000247947 */ /* 0x000fea0003800000 */
.L_x_12:
[----:B------:R-:W-:Y:S02]  /*11f0*/  ULDC.64 UR4, c[0x0][0x588] ;  /* 0x0001620000047ab9 */ /* 0x000fe40000000a00 */
[----:B------:R-:W-:-:S04]  /*1200*/  ISETP.NE.U32.AND P0, PT, RZ, UR4, PT ;  /* 0x00000004ff007c0c */ /* 0x000fc8000bf05070 */
[----:B------:R-:W-:-:S13]  /*1210*/  ISETP.NE.AND.EX P0, PT, RZ, UR5, PT, P0 ;  /* 0x00000005ff007c0c */ /* 0x000fda000bf05300 */
[----:B------:R-:W-:Y:S05]  /*1220*/  @!P0 BRA `(.L_x_14) ;  /* 0x00000000000c8947 */ /* 0x000fea0003800000 */
[----:B------:R-:W1:Y:S02]  /*1230*/  LDC.64 R16, c[0x0][0x588] ;  /* 0x00016200ff107b82 */ /* 0x000e640000000a00 */
[----:B-1----:R2:W5:Y:S01]  /*1240*/  LDG.E R16, desc[UR36][R16.64] ;  /* 0x0000002410107981 */ /* 0x002562000c1e1900 */
[----:B------:R-:W-:Y:S05]  /*1250*/  BRA `(.L_x_13) ;  /* 0x0000000000087947 */ /* 0x000fea0003800000 */
.L_x_14:
[----:B------:R-:W-:Y:S02]  /*1260*/  ULDC UR4, c[0x0][0x580] ;  /* 0x0001600000047ab9 */ /* 0x000fe40000000800 */
[----:B------:R-:W-:-:S07]  /*1270*/  IMAD.U32 R16, RZ, RZ, UR4 ;  /* 0x00000004ff107e24 */ /* 0x000fce000f8e00ff */
.L_x_13:
[----:B------:R-:W-:Y:S02]  /*1280*/  ULDC.64 UR4, c[0x0][0x5a0] ;  /* 0x0001680000047ab9 */ /* 0x000fe40000000a00 */
[----:B------:R-:W-:-:S04]  /*1290*/  ISETP.NE.U32.AND P0, PT, RZ, UR4, PT ;  /* 0x00000004ff007c0c */ /* 0x000fc8000bf05070 */
[----:B------:R-:W-:-:S13]  /*12a0*/  ISETP.NE.AND.EX P0, PT, RZ, UR5, PT, P0 ;  /* 0x00000005ff007c0c */ /* 0x000fda000bf05300 */
[----:B------:R-:W-:Y:S05]  /*12b0*/  @!P0 BRA `(.L_x_15) ;  /* 0x00000000001c8947 */ /* 0x000fea0003800000 */
[----:B-1----:R-:W1:Y:S02]  /*12c0*/  LDC.64 R2, c[0x0][0x5a0] ;  /* 0x00016800ff027b82 */ /* 0x002e640000000a00 */
[----:B-1----:R-:W3:Y:S02]  /*12d0*/  LDG.E.64 R2, desc[UR36][R2.64] ;  /* 0x0000002402027981 */ /* 0x002ee4000c1e1b00 */
[----:B---3--:R-:W-:-:S04]  /*12e0*/  ISETP.NE.U32.AND P0, PT, R2, RZ, PT ;  /* 0x000000ff0200720c */ /* 0x008fc80003f05070 */
[----:B------:R-:W-:-:S13]  /*12f0*/  ISETP.NE.AND.EX P0, PT, R3, RZ, PT, P0 ;  /* 0x000000ff0300720c */ /* 0x000fda0003f05300 */
[----:B------:R-:W-:Y:S05]  /*1300*/  @!P0 BRA `(.L_x_15) ;  /* 0x0000000000088947 */ /* 0x000fea0003800000 */
[----:B--2---:R1:W5:Y:S01]  /*1310*/  LD.E R17, desc[UR36][R2.64] ;  /* 0x0000002402117980 */ /* 0x004362000c101900 */
[----:B------:R-:W-:Y:S05]  /*1320*/  BRA `(.L_x_16) ;  /* 0x0000000000247947 */ /* 0x000fea0003800000 */
.L_x_15:
[----:B------:R-:W-:Y:S02]  /*1330*/  ULDC.64 UR4, c[0x0][0x590] ;  /* 0x0001640000047ab9 */ /* 0x000fe40000000a00 */
[----:B------:R-:W-:-:S04]  /*1340*/  ISETP.NE.U32.AND P0, PT, RZ, UR4, PT ;  /* 0x00000004ff007c0c */ /* 0x000fc8000bf05070 */
[----:B------:R-:W-:-:S13]  /*1350*/  ISETP.NE.AND.EX P0, PT, RZ, UR5, PT, P0 ;  /* 0x00000005ff007c0c */ /* 0x000fda000bf05300 */
[----:B------:R-:W-:Y:S05]  /*1360*/  @!P0 BRA `(.L_x_17) ;  /* 0x00000000000c8947 */ /* 0x000fea0003800000 */
[----:B-1----:R-:W2:Y:S02]  /*1370*/  LDC.64 R2, c[0x0][0x590] ;  /* 0x00016400ff027b82 */ /* 0x002ea40000000a00 */
[----:B--2---:R2:W5:Y:S01]  /*1380*/  LDG.E R17, desc[UR36][R2.64] ;  /* 0x0000002402117981 */ /* 0x004562000c1e1900 */
[----:B------:R-:W-:Y:S05]  /*1390*/  BRA `(.L_x_16) ;  /* 0x0000000000087947 */ /* 0x000fea0003800000 */
.L_x_17:
[----:B------:R-:W-:Y:S02]  /*13a0*/  ULDC UR4, c[0x0][0x584] ;  /* 0x0001610000047ab9 */ /* 0x000fe40000000800 */
[----:B--2---:R-:W-:-:S07]  /*13b0*/  IMAD.U32 R17, RZ, RZ, UR4 ;  /* 0x00000004ff117e24 */ /* 0x004fce000f8e00ff */
.L_x_16:
[----:B------:R-:W-:-:S13]  /*13c0*/  LOP3.LUT P0, RZ, R0, 0xff, RZ, 0xc0, !PT ;  /* 0x000000ff00ff7812 */ /* 0x000fda000780c0ff */
[----:B------:R-:W-:Y:S05]  /*13d0*/  @!P0 EXIT ;  /* 0x000000000000894d */ /* 0x000fea0003800000 */
[----:B------:R-:W-:Y:S01]  /*13e0*/  ULDC UR4, c[0x0][0x28c] ;  /* 0x0000a30000047ab9 */ /* 0x000fe20000000800 */
[----:B------:R-:W-:Y:S01]  /*13f0*/  UMOV UR38, URZ ;  /* 0x0000003f00267c82 */ /* 0x000fe20008000000 */
[----:B------:R-:W-:Y:S01]  /*1400*/  UIADD3 UR4, UR4, 0x1f, URZ ;  /* 0x0000001f04047890 */ /* 0x000fe2000fffe03f */
[----:B------:R-:W-:-:S03]  /*1410*/  UMOV UR39, URZ ;  /* 0x0000003f00277c82 */ /* 0x000fc60008000000 */
[----:B------:R-:W-:-:S04]  /*1420*/  USHF.R.S32.HI UR5, URZ, 0x1f, UR4 ;  /* 0x0000001f3f057899 */ /* 0x000fc80008011404 */
[----:B------:R-:W-:-:S04]  /*1430*/  ULEA.HI UR5, UR5, UR4, URZ, 0x5 ;  /* 0x0000000405057291 */ /* 0x000fc8000f8f283f */
[----:B------:R-:W-:-:S12]  /*1440*/  USHF.R.S32.HI UR40, URZ, 0x5, UR5 ;  /* 0x000000053f287899 */ /* 0x000fd80008011405 */
.L_x_489:
[----:B---3--:R-:W3:Y:S01]  /*1450*/  S2R R0, SR_TID.X ;  /* 0x0000000000007919 */ /* 0x008ee20000002100 */
[----:B----4-:R-:W4:Y:S01]  /*1460*/  S2UR UR7, SR_CgaCtaId ;  /* 0x00000000000779c3 */ /* 0x010f220000008800 */
[----:B------:R-:W-:Y:S02]  /*1470*/  UMOV UR6, 0x400 ;  /* 0x0000040000067882 */ /* 0x000fe40000000000 */
[----:B----4-:R-:W-:Y:S01]  /*1480*/  ULEA UR6, UR7, UR6, 0x18 ;  /* 0x0000000607067291 */ /* 0x010fe2000f8ec03f */
[----:B---3--:R-:W-:-:S04]  /*1490*/  LOP3.LUT R0, R0, 0x80, RZ, 0xc0, !PT ;  /* 0x0000008000007812 */ /* 0x008fc800078ec0ff */
[----:B------:R-:W-:-:S06]  /*14a0*/  SHF.R.U32.HI R0, RZ, 0x7, R0 ;  /* 0x00000007ff007819 */ /* 0x000fcc0000011600 */
[----:B------:R-:W3:Y:S02]  /*14b0*/  SHFL.IDX PT, R0, R0, RZ, 0x1f ;  /* 0x00001fff00007589 */ /* 0x000ee400000e0000 */
[----:B---3--:R-:W-:-:S13]  /*14c0*/  R2UR UR4, R0 ;  /* 0x00000000000472ca */ /* 0x008fda00000e0000 */
[----:B------:R-:W-:-:S04]  /*14d0*/  ULEA.HI UR5, UR4, UR4, URZ, 0x1 ;  /* 0x0000000404057291 */ /* 0x000fc8000f8f083f */
[----:B------:R-:W-:-:S04]  /*14e0*/  ULOP3.LUT UR5, UR5, 0x1ffffe, URZ, 0xc0, !UPT ;  /* 0x001ffffe05057892 */ /* 0x000fc8000f8ec03f */
[----:B------:R-:W-:-:S03]  /*14f0*/  UIADD3 UR5, UR4, -UR5, URZ ;  /* 0x8000000504057290 */ /* 0x000fc6000fffe03f */
[----:B------:R-:W-:Y:S01]  /*1500*/  ULDC UR4, c[0x0][0x28c] ;  /* 0x0000a30000047ab9 */ /* 0x000fe20000000800 */
[----:B------:R-:W-:Y:S01]  /*1510*/  ULEA UR5, UR5, UR6, 0xb ;  /* 0x0000000605057291 */ /* 0x000fe2000f8e583f */
[----:B------:R-:W-:-:S03]  /*1520*/  ISETP.LT.AND P0, PT, RZ, UR4, PT ;  /* 0x00000004ff007c0c */ /* 0x000fc6000bf01270 */
[----:B------:R-:W-:-:S04]  /*1530*/  UIADD3 UR5, UR5, 0x200, URZ ;  /* 0x0000020005057890 */ /* 0x000fc8000fffe03f */
[----:B------:R-:W-:-:S04]  /*1540*/  USHF.R.U32.HI UR5, URZ, 0x4, UR5 ;  /* 0x000000043f057899 */ /* 0x000fc80008011605 */
[----:B------:R-:W-:-:S04]  /*1550*/  ULOP3.LUT UR5, UR5, 0x3fff, URZ, 0xc0, !UPT ;  /* 0x00003fff05057892 */ /* 0x000fc8000f8ec03f */
[----:B------:R-:W-:Y:S01]  /*1560*/  ULOP3.LUT UR41, UR5, 0x10000, URZ, 0xfc, !UPT ;  /* 0x0001000005297892 */ /* 0x000fe2000f8efc3f */
[----:B01---5:R-:W-:Y:S11]  /*1570*/  @P0 BRA `(.L_x_18) ;  /* 0x0000000000400947 */ /* 0x023ff60003800000 */
[----:B------:R-:W-:Y:S01]  /*1580*/  MOV R0, 0x0 ;  /* 0x0000000000007802 */ /* 0x000fe20000000f00 */
[----:B------:R-:W-:Y:S01]  /*1590*/  ULDC.64 UR4, c[0x4][0x68] ;  /* 0x01001a0000047ab9 */ /* 0x000fe20000000a00 */
[----:B------:R-:W-:Y:S01]  /*15a0*/  ULDC.64 UR6, c[0x4][0x8] ;  /* 0x0100020000067ab9 */ /* 0x000fe20000000a00 */
[----:B------:R-:W-:Y:S01]  /*15b0*/  IMAD.U32 R4, RZ, RZ, UR4 ;  /* 0x00000004ff047e24 */ /* 0x000fe2000f8e00ff */
[----:B0-----:R0:W3:Y:S01]  /*15c0*/  LDC.64 R14, c[0x4][R0] ;  /* 0x01000000000e7b82 */ /* 0x0010e20000000a00 */
[----:B------:R-:W-:Y:S01]  /*15d0*/  IMAD.U32 R5, RZ, RZ, UR5 ;  /* 0x00000005ff057e24 */ /* 0x000fe2000f8e00ff */
[----:B------:R-:W-:Y:S01]  /*15e0*/  ULDC.64 UR4, c[0x4][0x70] ;  /* 0x01001c0000047ab9 */ /* 0x000fe20000000a00 */
[----:B------:R-:W-:Y:S02]  /*15f0*/  IMAD.U32 R10, RZ, RZ, UR6 ;  /* 0x00000006ff0a7e24 */ /* 0x000fe4000f8e00ff */
[----:B------:R-:W-:Y:S02]  /*1600*/  IMAD.U32 R6, RZ, RZ, UR4 ;  /* 0x00000004ff067e24 */ /* 0x000fe4000f8e00ff */
[----:B------:R-:W-:-:S02]  /*1610*/  IMAD.U32 R7, RZ, RZ, UR5 ;  /* 0x00000005ff077e24 */ /* 0x000fc4000f8e00ff */
[----:B------:R-:W-:Y:S02]  /*1620*/  IMAD.U32 R11, RZ, RZ, UR7 ;  /* 0x00000007ff0b7e24 */ /* 0x000fe4000f8e00ff */
[----:B------:R-:W-:Y:S02]  /*1630*/  IMAD.MOV.U32 R8, RZ, RZ, 0x1e1 ;  /* 0x000001e1ff087424 */ /* 0x000fe400078e00ff */
[----:B------:R-:W-:Y:S02]  /*1640*/  IMAD.MOV.U32 R12, RZ, RZ, 0x1 ;  /* 0x00000001ff0c7424 */ /* 0x000fe400078e00ff */
[----:B0-----:R-:W-:-:S07]  /*1650*/  IMAD.MOV.U32 R13, RZ, RZ, RZ ;  /* 0x000000ffff0d7224 */ /* 0x001fce00078e00ff */
[----:B------:R-:W-:-:S07]  /*1660*/  LEPC R20, `(.L_x_18) ;  /* 0x000000001014794e */ /* 0x000fce0000000000 */
[----:B-123-5:R-:W-:Y:S05]  /*1670*/  CALL.ABS.NOINC R14 ;  /* 0x000000000e007343 */ /* 0x02efea0003c00000 */
.L_x_18:
[----:B------:R-:W3:Y:S02]  /*1680*/  LDL R20, [R1+0x88] ;  /* 0x0000880001147983 */ /* 0x000ee40000100800 */
[----:B---3--:R-:W-:-:S04]  /*1690*/  LOP3.LUT R0, R20, 0x1, RZ, 0xfc, !PT ;  /* 0x0000000114007812 */ /* 0x008fc800078efcff */
[----:B------:R-:W-:-:S13]  /*16a0*/  ISETP.NE.AND P0, PT, R0, 0x3, PT ;  /* 0x000000030000780c */ /* 0x000fda0003f05270 */
[----:B------:R-:W-:Y:S05]  /*16b0*/  @!P0 BRA `(.L_x_19) ;  /* 0x0000000000048947 */ /* 0x000fea0003800000 */
[----:B------:R-:W-:Y:S01]  /*16c0*/  BPT.TRAP 0x1 ;  /* 0x000000040000795c */ /* 0x000fe20000300000 */
.L_x_19:
[----:B------:R-:W3:Y:S01]  /*16d0*/  S2UR UR5, SR_CgaCtaId ;  /* 0x00000000000579c3 */ /* 0x000ee20000008800 */
[----:B------:R-:W-:Y:S01]  /*16e0*/  UMOV UR4, 0x400 ;  /* 0x0000040000047882 */ /* 0x000fe20000000000 */
[----:B------:R-:W-:Y:S02]  /*16f0*/  IMAD.U32 R0, RZ, RZ, UR38 ;  /* 0x00000026ff007e24 */ /* 0x000fe4000f8e00ff */
[----:B------:R-:W-:-:S03]  /*1700*/  IMAD.U32 R4, RZ, RZ, UR39 ;  /* 0x00000027ff047e24 */ /* 0x000fc6000f8e00ff */
[----:B------:R-:W-:Y:S01]  /*1710*/  SHF.L.U32 R0, R0, 0x1f, RZ ;  /* 0x0000001f00007819 */ /* 0x000fe200000006ff */
[----:B---3--:R-:W-:-:S06]  /*1720*/  ULEA UR4, UR5, UR4, 0x18 ;  /* 0x0000000405047291 */ /* 0x008fcc000f8ec03f */
[----:B-12---:R-:W-:-:S04]  /*1730*/  IMAD.U32 R3, RZ, RZ, UR4 ;  /* 0x00000004ff037e24 */ /* 0x006fc8000f8e00ff */
[----:B------:R-:W-:-:S04]  /*1740*/  IMAD R5, R4, 0x8, R3 ;  /* 0x0000000804057824 */ /* 0x000fc800078e0203 */
[----:B------:R1:W2:Y:S01]  /*1750*/  SYNCS.PHASECHK.TRANS64.TRYWAIT P1, [R5+URZ], R0 ;  /* 0x00000000050075a7 */ /* 0x0002a2000802017f */
[----:B------:R-:W-:Y:S05]  /*1760*/  @!P0 BRA `(.L_x_20) ;  /* 0x0000000000048947 */ /* 0x000fea0003800000 */
[----:B------:R-:W-:Y:S01]  /*1770*/  BPT.TRAP 0x1 ;  /* 0x000000040000795c */ /* 0x000fe20000300000 */
.L_x_20:
[----:B--2---:R-:W-:Y:S05]  /*1780*/  @P1 BRA `(.L_x_21) ;  /* 0x0000000000081947 */ /* 0x004fea0003800000 */
[----:B------:R-:W2:Y:S02]  /*1790*/  SYNCS.PHASECHK.TRANS64.TRYWAIT P1, [R5+URZ], R0 ;  /* 0x00000000050075a7 */ /* 0x000ea4000802017f */
[----:B--2---:R-:W-:Y:S05]  /*17a0*/  @!P1 BRA `(.L_x_22) ;  /* 0x000000ec00109947 */ /* 0x004fea0003800000 */
.L_x_21:
[----:B------:R-:W-:-:S04]  /*17b0*/  UISETP.LT.AND UP0, UPT, UR40, 0x1, UPT ;  /* 0x000000012800788c */ /* 0x000fc8000bf01270 */
[----:B------:R-:W-:-:S06]  /*17c0*/  USEL UR4, UR40, 0x1, UP0 ;  /* 0x0000000128047887 */ /* 0x000fcc0008000000 */
[----:B-12---:R-:W-:Y:S01]  /*17d0*/  IMAD.U32 R5, RZ, RZ, UR4 ;  /* 0x00000004ff057e24 */ /* 0x006fe2000f8e00ff */
[----:B------:R-:W-:Y:S05]  /*17e0*/  WARPSYNC.ALL ;  /* 0x0000000000007948 */ /* 0x000fea0003800000 */
[----:B------:R-:W-:-:S04]  /*17f0*/  IADD3 R5, -R5, UR40, RZ ;  /* 0x0000002805057c10 */ /* 0x000fc8000fffe1ff */
[----:B------:R-:W-:Y:S02]  /*1800*/  ISETP.GE.AND P1, PT, R5, 0x1, PT ;  /* 0x000000010500780c */ /* 0x000fe40003f26270 */
[----:B------:R-:W-:Y:S01]  /*1810*/  R2UR UR4, R3 ;  /* 0x00000000030472ca */ /* 0x000fe200000e0000 */
[----:B------:R-:W-:Y:S01]  /*1820*/  UIMAD UR12, UR39, 0x180, UR41 ;  /* 0x00000180270c78a4 */ /* 0x000fe2000f8e0229 */
[----:B------:R-:W-:Y:S01]  /*1830*/  WARPGROUP.ARRIVE ;  /* 0x00000000000079c5 */ /* 0x000fe20000000000 */
[----:B------:R-:W-:Y:S01]  /*1840*/  UMOV UR13, 0xc0000010 ;  /* 0xc0000010000d7882 */ /* 0x000fe20000000000 */
[----:B------:R-:W-:Y:S01]  /*1850*/  UMOV UR15, 0xc0000010 ;  /* 0xc0000010000f7882 */ /* 0x000fe20000000000 */
[----:B------:R-:W-:Y:S01]  /*1860*/  UMOV UR9, UR13 ;  /* 0x0000000d00097c82 */ /* 0x000fe20008000000 */
[----:B------:R-:W-:Y:S01]  /*1870*/  UMOV UR11, 0xc0000010 ;  /* 0xc0000010000b7882 */ /* 0x000fe20000000000 */
[----:B------:R-:W-:Y:S01]  /*1880*/  UMOV UR17, UR13 ;  /* 0x0000000d00117c82 */ /* 0x000fe20008000000 */
[----:B------:R-:W-:Y:S01]  /*1890*/  UMOV UR8, UR12 ;  /* 0x0000000c00087c82 */ /* 0x000fe20008000000 */
[----:B------:R-:W-:Y:S01]  /*18a0*/  UMOV UR16, UR12 ;  /* 0x0000000c00107c82 */ /* 0x000fe20008000000 */
[----:B------:R-:W-:Y:S01]  /*18b0*/  UMOV UR19, 0xc0000010 ;  /* 0xc000001000137882 */ /* 0x000fe20000000000 */
[----:B------:R-:W-:Y:S01]  /*18c0*/  UMOV UR20, UR12 ;  /* 0x0000000c00147c82 */ /* 0x000fe20008000000 */
[----:B------:R-:W-:Y:S01]  /*18d0*/  UMOV UR21, UR13 ;  /* 0x0000000d00157c82 */ /* 0x000fe20008000000 */
[----:B------:R-:W-:Y:S01]  /*18e0*/  UIADD3 UR4, UR4, 0x19a00, URZ ;  /* 0x00019a0004047890 */ /* 0x000fe2000fffe03f */
[----:B------:R-:W-:Y:S01]  /*18f0*/  UMOV UR23, 0xc0000010 ;  /* 0xc000001000177882 */ /* 0x000fe20000000000 */
[----:B------:R-:W-:-:S02]  /*1900*/  UMOV UR24, UR12 ;  /* 0x0000000c00187c82 */ /* 0x000fc40008000000 */
[----:B------:R-:W-:Y:S01]  /*1910*/  USHF.R.U32.HI UR4, URZ, 0x4, UR4 ;  /* 0x000000043f047899 */ /* 0x000fe20008011604 */
[----:B------:R-:W-:Y:S01]  /*1920*/  UMOV UR25, UR13 ;  /* 0x0000000d00197c82 */ /* 0x000fe20008000000 */
[----:B------:R-:W-:Y:S02]  /*1930*/  UMOV UR27, 0xc0000010 ;  /* 0xc0000010001b7882 */ /* 0x000fe40000000000 */
[----:B------:R-:W-:Y:S01]  /*1940*/  ULOP3.LUT UR4, UR4, 0x3fff, URZ, 0xc0, !UPT ;  /* 0x00003fff04047892 */ /* 0x000fe2000f8ec03f */
[----:B------:R-:W-:Y:S01]  /*1950*/  UMOV UR28, UR12 ;  /* 0x0000000c001c7c82 */ /* 0x000fe20008000000 */
[----:B------:R-:W-:Y:S02]  /*1960*/  UMOV UR29, UR13 ;  /* 0x0000000d001d7c82 */ /* 0x000fe40008000000 */
[----:B------:R-:W-:Y:S01]  /*1970*/  ULOP3.LUT UR4, UR4, 0x10000, URZ, 0xfc, !UPT ;  /* 0x0001000004047892 */ /* 0x000fe2000f8efc3f */
[----:B------:R-:W-:Y:S01]  /*1980*/  UMOV UR31, 0xc0000010 ;  /* 0xc0000010001f7882 */ /* 0x000fe20000000000 */
[----:B------:R-:W-:-:S02]  /*1990*/  UMOV UR32, UR12 ;  /* 0x0000000c00207c82 */ /* 0x000fc40008000000 */
[----:B------:R-:W-:Y:S01]  /*19a0*/  UIMAD UR14, UR39, 0x1c0, UR4 ;  /* 0x000001c0270e78a4 */ /* 0x000fe2000f8e0204 */
[----:B------:R-:W-:Y:S01]  /*19b0*/  UMOV UR33, UR13 ;  /* 0x0000000d00217c82 */ /* 0x000fe20008000000 */
[----:B------:R-:W-:Y:S02]  /*19c0*/  UMOV UR35, 0xc0000010 ;  /* 0xc000001000237882 */ /* 0x000fe40000000000 */
[----:B------:R-:W-:Y:S02]  /*19d0*/  UIADD3 UR10, UR14, 0x40, URZ ;  /* 0x000000400e0a7890 */ /* 0x000fe4000fffe03f */
[----:B------:R-:W-:Y:S02]  /*19e0*/  UIADD3 UR18, UR14, 0x80, URZ ;  /* 0x000000800e127890 */ /* 0x000fe4000fffe03f */
[----:B------:R-:W-:Y:S02]  /*19f0*/  UIADD3 UR22, UR14, 0xc0, URZ ;  /* 0x000000c00e167890 */ /* 0x000fe4000fffe03f */
[----:B------:R-:W-:Y:S01]  /*1a00*/  IGMMA.64x32x32.S8.S8 R24, gdesc[UR12], RZ, !UPT, gsb0 ;  /* 0x012000000c1879f1 */ /* 0x000fe2000c0410ff */
[----:B------:R-:W-:-:S02]  /*1a10*/  UIADD3 UR26, UR14, 0x100, URZ ;  /* 0x000001000e1a7890 */ /* 0x000fc4000fffe03f */
[----:B------:R-:W-:Y:S02]  /*1a20*/  UIADD3 UR30, UR14, 0x140, URZ ;  /* 0x000001400e1e7890 */ /* 0x000fe4000fffe03f */
[----:B------:R-:W-:Y:S02]  /*1a30*/  UIADD3 UR34, UR14, 0x180, URZ ;  /* 0x000001800e227890 */ /* 0x000fe4000fffe03f */
[----:B------:R-:W-:Y:S01]  /*1a40*/  UIADD3 UR5, UR12, 0x100, URZ ;  /* 0x000001000c057890 */ /* 0x000fe2000fffe03f */
[----:B------:R-:W-:Y:S02]  /*1a50*/  WARPGROUP.DEPBAR.LE gsb0, 0x0 ;  /* 0x00008000000079c5 */ /* 0x000fe40000010000 */
[----:B------:R-:W-:Y:S01]  /*1a60*/  WARPGROUP.ARRIVE ;  /* 0x00000000000079c5 */ /* 0x000fe20000000000 */
[----:B------:R-:W-:Y:S04]  /*1a70*/  STL.64 [R1+0x40], R24 ;  /* 0x0000401801007387 */ /* 0x000fe80000100a00 */
[----:B------:R-:W-:Y:S01]  /*1a80*/  STL.64 [R1+0x48], R26 ;  /* 0x0000481a01007387 */ /* 0x000fe20000100a00 */
[----:B------:R-:W-:Y:S03]  /*1a90*/  IGMMA.64x32x32.S8.S8 R200, gdesc[UR8], RZ, !UPT, gsb0 ;  /* 0x0120000008c879f1 */ /* 0x000fe6000c0410ff */
[----:B------:R-:W-:Y:S04]  /*1aa0*/  STL.64 [R1+0x50], R28 ;  /* 0x0000501c01007387 */ /* 0x000fe80000100a00 */
[----:B------:R-:W-:Y:S04]  /*1ab0*/  STL.64 [R1+0x58], R30 ;  /* 0x0000581e01007387 */ /* 0x000fe80000100a00 */
[----:B------:R-:W-:Y:S04]  /*1ac0*/  STL.64 [R1+0x60], R32 ;  /* 0x0000602001007387 */ /* 0x000fe80000100a00 */
[----:B------:R-:W-:Y:S04]  /*1ad0*/  STL.64 [R1+0x68], R34 ;  /* 0x0000682201007387 */ /* 0x000fe80000100a00 */
[----:B------:R-:W-:Y:S04]  /*1ae0*/  STL.64 [R1+0x70], R36 ;  /* 0x0000702401007387 */ /* 0x000fe80000100a00 */
[----:B------:R1:W-:Y:S01]  /*1af0*/  STL.64 [R1+0x78], R38 ;  /* 0x0000782601007387 */ /* 0x0003e20000100a00 */
[----:B------:R-:W-:-:S02]  /*1b00*/  WARPGROUP.DEPBAR.LE gsb0, 0x0 ;  /* 0x00008000000079c5 */ /* 0x000fc40000010000 */
[----:B------:R-:W-:Y:S01]  /*1b10*/  WARPGROUP.ARRIVE ;  /* 0x00000000000079c5 */ /* 0x000fe20000000000 */
[----:B------:R-:W-:Y:S04]  /*1b20*/  STL.64 [R1+0xa0], R214 ;  /* 0x0000a0d601007387 */ /* 0x000fe80000100a00 */
[----:B------:R2:W-:Y:S01]  /*1b30*/  STL.64 [R1+0x98], R212 ;  /* 0x000098d401007387 */ /* 0x0005e20000100a00 */
[----:B------:R-:W-:Y:S03]  /*1b40*/  IGMMA.64x32x32.S8.S8 R168, gdesc[UR16], RZ, !UPT, gsb0 ;  /* 0x0120000010a879f1 */ /* 0x000fe6000c0410ff */
[----:B------:R-:W-:Y:S02]  /*1b50*/  WARPGROUP.DEPBAR.LE gsb0, 0x0 ;  /* 0x00008000000079c5 */ /* 0x000fe40000010000 */
[----:B------:R-:W-:-:S06]  /*1b60*/  WARPGROUP.ARRIVE ;  /* 0x00000000000079c5 */ /* 0x000fcc0000000000 */
        /* <DEDUP_REMOVED lines=9> */
[----:B------:R-:W-:Y:S01]  /*1c00*/  IGMMA.64x32x32.S8.S8 R40, gdesc[UR32], RZ, !UPT, gsb0 ;  /* 0x01200000202879f1 */ /* 0x000fe2000c0410ff */
[----:B------:R-:W-:Y:S01]  /*1c10*/  UMOV UR32, UR5 ;  /* 0x0000000500207c82 */ /* 0x000fe20008000000 */
[----:B------:R-:W-:Y:S01]  /*1c20*/  UMOV UR33, 0xc0000010 ;  /* 0xc000001000217882 */ /* 0x000fe20000000000 */
[----:B------:R-:W-:Y:S01]  /*1c30*/  UMOV UR28, UR32 ;  /* 0x00000020001c7c82 */ /* 0x000fe20008000000 */
        /* <DEDUP_REMOVED lines=11> */
[----:B------:R-:W-:-:S02]  /*1cf0*/  WARPGROUP.DEPBAR.LE gsb0, 0x0 ;  /* 0x00008000000079c5 */ /* 0x000fc40000010000 */
[----:B-1----:R-:W-:-:S06]  /*1d00*/  WARPGROUP.ARRIVE ;  /* 0x00000000000079c5 */ /* 0x002fcc0000000000 */
        /* <DEDUP_REMOVED lines=17> */
[----:B--2---:R-:W-:-:S06]  /*1e20*/  WARPGROUP.ARRIVE ;  /* 0x00000000000079c5 */ /* 0x004fcc0000000000 */
[----:B------:R-:W-:Y:S03]  /*1e30*/  IGMMA.64x32x32.S8.S8 R212, gdesc[UR12], RZ, !UPT, gsb0 ;  /* 0x012000000cd479f1 */ /* 0x000fe6000c0410ff */
[----:B------:R-:W-:Y:S02]  /*1e40*/  WARPGROUP.DEPBAR.LE gsb0, 0x0 ;  /* 0x00008000000079c5 */ /* 0x000fe40000010000 */
[----:B------:R-:W-:Y:S04]  /*1e50*/  STL.64 [R1], R212 ;  /* 0x000000d401007387 */ /* 0x000fe80000100a00 */
[----:B------:R1:W-:Y:S04]  /*1e60*/  STL.64 [R1+0x8], R214 ;  /* 0x000008d601007387 */ /* 0x0003e80000100a00 */
[----:B------:R2:W-:Y:S04]  /*1e70*/  STL.64 [R1+0x10], R216 ;  /* 0x000010d801007387 */ /* 0x0005e80000100a00 */
[----:B------:R2:W-:Y:S04]  /*1e80*/  STL.64 [R1+0x18], R218 ;  /* 0x000018da01007387 */ /* 0x0005e80000100a00 */
[----:B------:R2:W-:Y:S04]  /*1e90*/  STL.64 [R1+0x20], R220 ;  /* 0x000020dc01007387 */ /* 0x0005e80000100a00 */
[----:B------:R2:W-:Y:S04]  /*1ea0*/  STL.64 [R1+0x28], R222 ;  /* 0x000028de01007387 */ /* 0x0005e80000100a00 */
[----:B------:R2:W-:Y:S04]  /*1eb0*/  STL.64 [R1+0x30], R224 ;  /* 0x000030e001007387 */ /* 0x0005e80000100a00 */
[----:B------:R2:W-:Y:S04]  /*1ec0*/  STL.64 [R1+0x38], R226 ;  /* 0x000038e201007387 */ /* 0x0005e80000100a00 */
[----:B-1----:R2:W5:Y:S04]  /*1ed0*/  LDL.LU.64 R214, [R1+0xa0] ;  /* 0x0000a00001d67983 */ /* 0x0025680000300a00 */
[----:B------:R2:W5:Y:S01]  /*1ee0*/  LDL.LU.64 R212, [R1+0x98] ;  /* 0x0000980001d47983 */ /* 0x0005620000300a00 */
[----:B------:R-:W-:Y:S05]  /*1ef0*/  @!P1 BRA `(.L_x_23) ;  /* 0x0000000800dc9947 */ /* 0x000fea0003800000 */
[----:B------:R-:W-:Y:S02]  /*1f00*/  UIADD3 UR5, UR39, 0x1, URZ ;  /* 0x0000000127057890 */ /* 0x000fe4000fffe03f */
[----:B------:R-:W-:Y:S02]  /*1f10*/  IMAD.U32 R0, RZ, RZ, UR39 ;  /* 0x00000027ff007e24 */ /* 0x000fe4000f8e00ff */
[----:B------:R-:W-:-:S04]  /*1f20*/  UISETP.NE.AND UP0, UPT, UR5, 0x11, UPT ;  /* 0x000000110500788c */ /* 0x000fc8000bf05270 */
[----:B------:R-:W-:Y:S02]  /*1f30*/  USEL UR6, URZ, 0x1, UP0 ;  /* 0x000000013f067887 */ /* 0x000fe40008000000 */
[----:B------:R-:W-:Y:S02]  /*1f40*/  USEL UR5, UR5, URZ, UP0 ;  /* 0x0000003f05057287 */ /* 0x000fe40008000000 */
[----:B------:R-:W-:-:S06]  /*1f50*/  ULOP3.LUT UR6, UR38, UR6, URZ, 0x3c, !UPT ;  /* 0x0000000626067292 */ /* 0x000fcc000f8e3c3f */
[----:B------:R-:W-:-:S07]  /*1f60*/  IMAD.U32 R4, RZ, RZ, UR6 ;  /* 0x00000006ff047e24 */ /* 0x000fce000f8e00ff */
.L_x_30:
[----:B------:R-:W-:Y:S05]  /*1f70*/  @!P0 BRA `(.L_x_24) ;  /* 0x0000000000048947 */ /* 0x000fea0003800000 */
[----:B------:R-:W-:Y:S01]  /*1f80*/  BPT.TRAP 0x1 ;  /* 0x000000040000795c */ /* 0x000fe20000300000 */
.L_x_24:
[----:B------:R-:W1:Y:S01]  /*1f90*/  S2UR UR7, SR_CgaCtaId ;  /* 0x00000000000779c3 */ /* 0x000e620000008800 */
[----:B------:R-:W-:Y:S01]  /*1fa0*/  UMOV UR6, 0x400 ;  /* 0x0000040000067882 */ /* 0x000fe20000000000 */
[----:B------:R-:W-:Y:S01]  /*1fb0*/  IMAD.U32 R6, RZ, RZ, UR5 ;  /* 0x00000005ff067e24 */ /* 0x000fe2000f8e00ff */
[----:B------:R-:W-:Y:S01]  /*1fc0*/  SHF.L.U32 R7, R4, 0x1f, RZ ;  /* 0x0000001f04077819 */ /* 0x000fe200000006ff */
[----:B-1----:R-:W-:-:S06]  /*1fd0*/  ULEA UR6, UR7, UR6, 0x18 ;  /* 0x0000000607067291 */ /* 0x002fcc000f8ec03f */
[----:B------:R-:W-:-:S04]  /*1fe0*/  IMAD.U32 R3, RZ, RZ, UR6 ;  /* 0x00000006ff037e24 */ /* 0x000fc8000f8e00ff */
[----:B------:R-:W-:-:S04]  /*1ff0*/  IMAD R6, R6, 0x8, R3 ;  /* 0x0000000806067824 */ /* 0x000fc800078e0203 */
[----:B------:R1:W3:Y:S01]  /*2000*/  SYNCS.PHASECHK.TRANS64.TRYWAIT P1, [R6+URZ], R7 ;  /* 0x00000007060075a7 */ /* 0x0002e2000802017f */
[----:B------:R-:W-:Y:S05]  /*2010*/  @!P0 BRA `(.L_x_25) ;  /* 0x0000000000048947 */ /* 0x000fea0003800000 */
[----:B------:R-:W-:Y:S01]  /*2020*/  BPT.TRAP 0x1 ;  /* 0x000000040000795c */ /* 0x000fe20000300000 */
.L_x_25:
[----:B---3--:R-:W-:Y:S05]  /*2030*/  @P1 BRA `(.L_x_26) ;  /* 0x0000000000081947 */ /* 0x008fea0003800000 */
[----:B------:R-:W3:Y:S02]  /*2040*/  SYNCS.PHASECHK.TRANS64.TRYWAIT P1, [R6+URZ], R7 ;  /* 0x00000007060075a7 */ /* 0x000ee4000802017f */
[----:B---3--:R-:W-:Y:S05]  /*2050*/  @!P1 BRA `(.L_x_27) ;  /* 0x000000e000f89947 */ /* 0x008fea0003800000 */
.L_x_26:
[----:B------:R-:W-:Y:S04]  /*2060*/  STL.64 [R1+0xe0], R198 ;  /* 0x0000e0c601007387 */ /* 0x000fe80000100a00 */
[----:B------:R-:W-:Y:S04]  /*2070*/  STL.64 [R1+0xd8], R196 ;  /* 0x0000d8c401007387 */ /* 0x000fe80000100a00 */
[----:B------:R-:W-:Y:S04]  /*2080*/  STL.64 [R1+0xd0], R194 ;  /* 0x0000d0c201007387 */ /* 0x000fe80000100a00 */
[----:B------:R-:W-:Y:S04]  /*2090*/  STL.64 [R1+0xc8], R192 ;  /* 0x0000c8c001007387 */ /* 0x000fe80000100a00 */
[----:B------:R-:W-:Y:S04]  /*20a0*/  STL.64 [R1+0xc0], R190 ;  /* 0x0000c0be01007387 */ /* 0x000fe80000100a00 */
[----:B------:R-:W-:Y:S04]  /*20b0*/  STL.64 [R1+0xb8], R188 ;  /* 0x0000b8bc01007387 */ /* 0x000fe80000100a00 */
[----:B------:R-:W-:Y:S04]  /*20c0*/  STL.64 [R1+0xb0], R186 ;  /* 0x0000b0ba01007387 */ /* 0x000fe80000100a00 */
[----:B------:R4:W-:Y:S04]  /*20d0*/  STL.64 [R1+0xa8], R184 ;  /* 0x0000a8b801007387 */ /* 0x0009e80000100a00 */
[----:B----4-:R-:W4:Y:S04]  /*20e0*/  LDL.LU.64 R184, [R1+0x40] ;  /* 0x0000400001b87983 */ /* 0x010f280000300a00 */
[----:B------:R-:W4:Y:S04]  /*20f0*/  LDL.LU.64 R186, [R1+0x48] ;  /* 0x0000480001ba7983 */ /* 0x000f280000300a00 */
[----:B------:R-:W4:Y:S04]  /*2100*/  LDL.LU.64 R188, [R1+0x50] ;  /* 0x0000500001bc7983 */ /* 0x000f280000300a00 */
[----:B------:R-:W4:Y:S04]  /*2110*/  LDL.LU.64 R190, [R1+0x58] ;  /* 0x0000580001be7983 */ /* 0x000f280000300a00 */
[----:B------:R-:W4:Y:S04]  /*2120*/  LDL.LU.64 R192, [R1+0x60] ;  /* 0x0000600001c07983 */ /* 0x000f280000300a00 */
[----:B------:R-:W4:Y:S04]  /*2130*/  LDL.LU.64 R194, [R1+0x68] ;  /* 0x0000680001c27983 */ /* 0x000f280000300a00 */
[----:B------:R-:W4:Y:S04]  /*2140*/  LDL.LU.64 R196, [R1+0x70] ;  /* 0x0000700001c47983 */ /* 0x000f280000300a00 */
[----:B------:R-:W4:Y:S01]  /*2150*/  LDL.LU.64 R198, [R1+0x78] ;  /* 0x0000780001c67983 */ /* 0x000f220000300a00 */
[----:B------:R-:W-:-:S02]  /*2160*/  UIMAD UR8, UR5, 0x180, UR41 ;  /* 0x00000180050878a4 */ /* 0x000fc4000f8e0229 */
[----:B------:R-:W-:Y:S01]  /*2170*/  UIMAD UR10, UR5, 0x1c0, UR4 ;  /* 0x000001c0050a78a4 */ /* 0x000fe2000f8e0204 */
[----:B------:R-:W-:Y:S01]  /*2180*/  UMOV UR9, 0xc0000010 ;  /* 0xc000001000097882 */ /* 0x000fe20000000000 */
[----:B------:R-:W-:Y:S02]  /*2190*/  UMOV UR11, 0xc0000010 ;  /* 0xc0000010000b7882 */ /* 0x000fe40000000000 */
[----:B------:R-:W-:Y:S01]  /*21a0*/  UIADD3 UR14, UR10, 0x40, URZ ;  /* 0x000000400a0e7890 */ /* 0x000fe2000fffe03f */
[----:B------:R-:W-:Y:S01]  /*21b0*/  UMOV UR12, UR8 ;  /* 0x00000008000c7c82 */ /* 0x000fe20008000000 */
[----:B------:R-:W-:Y:S01]  /*21c0*/  UMOV UR13, UR9 ;  /* 0x00000009000d7c82 */ /* 0x000fe20008000000 */
[----:B------:R-:W-:Y:S01]  /*21d0*/  UMOV UR15, 0xc0000010 ;  /* 0xc0000010000f7882 */ /* 0x000fe20000000000 */
        /* <DEDUP_REMOVED lines=12> */
[----:B----4-:R-:W-:-:S06]  /*22a0*/  WARPGROUP.ARRIVE ;  /* 0x00000000000079c5 */ /* 0x010fcc0000000000 */
[----:B------:R-:W-:Y:S03]  /*22b0*/  IGMMA.64x32x32.S8.S8 R184, gdesc[UR8], R184, gsb0 ;  /* 0x0120000008b879f1 */ /* 0x000fe600080410b8 */
[----:B------:R-:W-:Y:S02]  /*22c0*/  WARPGROUP.DEPBAR.LE gsb0, 0x0 ;  /* 0x00008000000079c5 */ /* 0x000fe40000010000 */
[----:B-----5:R-:W-:Y:S01]  /*22d0*/  WARPGROUP.ARRIVE ;  /* 0x00000000000079c5 */ /* 0x020fe20000000000 */
[----:B------:R-:W-:Y:S01]  /*22e0*/  UIADD3 UR30, UR10, 0x140, URZ ;  /* 0x000001400a1e7890 */ /* 0x000fe2000fffe03f */
[----:B------:R-:W-:Y:S04]  /*22f0*/  STL.64 [R1+0x40], R184 ;  /* 0x000040b801007387 */ /* 0x000fe80000100a00 */
[----:B------:R-:W-:Y:S01]  /*2300*/  IGMMA.64x32x32.S8.S8 R200, gdesc[UR12], R200, gsb0 ;  /* 0x012000000cc879f1 */ /* 0x000fe200080410c8 */
[----:B------:R-:W-:Y:S01]  /*2310*/  UMOV UR28, UR8 ;  /* 0x00000008001c7c82 */ /* 0x000fe20008000000 */
[----:B------:R-:W-:Y:S01]  /*2320*/  UMOV UR29, UR9 ;  /* 0x00000009001d7c82 */ /* 0x000fe20008000000 */
[----:B------:R-:W-:Y:S01]  /*2330*/  UMOV UR31, 0xc0000010 ;  /* 0xc0000010001f7882 */ /* 0x000fe20000000000 */
[----:B------:R-:W-:Y:S01]  /*2340*/  UIADD3 UR34, UR10, 0x180, URZ ;  /* 0x000001800a227890 */ /* 0x000fe2000fffe03f */
[----:B------:R-:W-:Y:S01]  /*2350*/  STL.64 [R1+0x48], R186 ;  /* 0x000048ba01007387 */ /* 0x000fe20000100a00 */
[----:B------:R-:W-:Y:S01]  /*2360*/  UMOV UR32, UR8 ;  /* 0x0000000800207c82 */ /* 0x000fe20008000000 */
[----:B------:R-:W-:Y:S01]  /*2370*/  UMOV UR33, UR9 ;  /* 0x0000000900217c82 */ /* 0x000fe20008000000 */
[----:B------:R-:W-:Y:S01]  /*2380*/  UMOV UR35, 0xc0000010 ;  /* 0xc000001000237882 */ /* 0x000fe20000000000 */
[----:B------:R-:W-:Y:S01]  /*2390*/  UIADD3 UR6, UR8, 0x100, URZ ;  /* 0x0000010008067890 */ /* 0x000fe2000fffe03f */
        /* <DEDUP_REMOVED lines=10> */
[----:B------:R-:W4:Y:S01]  /*2440*/  LDL.LU.64 R190, [R1+0xc0] ;  /* 0x0000c00001be7983 */ /* 0x000f220000300a00 */
[----:B------:R-:W-:-:S02]  /*2450*/  WARPGROUP.DEPBAR.LE gsb0, 0x0 ;  /* 0x00008000000079c5 */ /* 0x000fc40000010000 */
[----:B------:R-:W-:Y:S01]  /*2460*/  WARPGROUP.ARRIVE ;  /* 0x00000000000079c5 */ /* 0x000fe20000000000 */
[----:B------:R-:W4:Y:S04]  /*2470*/  LDL.LU.64 R188, [R1+0xb8] ;  /* 0x0000b80001bc7983 */ /* 0x000f280000300a00 */
[----:B------:R-:W4:Y:S01]  /*2480*/  LDL.LU.64 R186, [R1+0xb0] ;  /* 0x0000b00001ba7983 */ /* 0x000f220000300a00 */
[----:B------:R-:W-:Y:S03]  /*2490*/  IGMMA.64x32x32.S8.S8 R168, gdesc[UR16], R168, gsb0 ;  /* 0x0120000010a879f1 */ /* 0x000fe600080410a8 */
[----:B------:R-:W4:Y:S04]  /*24a0*/  LDL.LU.64 R184, [R1+0xa8] ;  /* 0x0000a80001b87983 */ /* 0x000f280000300a00 */
[----:B------:R-:W-:Y:S04]  /*24b0*/  STL.64 [R1+0xa0], R214 ;  /* 0x0000a0d601007387 */ /* 0x000fe80000100a00 */
[----:B------:R0:W-:Y:S04]  /*24c0*/  STL.64 [R1+0x98], R212 ;  /* 0x000098d401007387 */ /* 0x0001e80000100a00 */
[----:B0-----:R-:W3:Y:S04]  /*24d0*/  LDL.LU.64 R212, [R1] ;  /* 0x0000000001d47983 */ /* 0x001ee80000300a00 */
[----:B------:R-:W3:Y:S04]  /*24e0*/  LDL.LU.64 R214, [R1+0x8] ;  /* 0x0000080001d67983 */ /* 0x000ee80000300a00 */
[----:B--2---:R-:W3:Y:S04]  /*24f0*/  LDL.LU.64 R216, [R1+0x10] ;  /* 0x0000100001d87983 */ /* 0x004ee80000300a00 */
[----:B------:R-:W3:Y:S04]  /*2500*/  LDL.LU.64 R218, [R1+0x18] ;  /* 0x0000180001da7983 */ /* 0x000ee80000300a00 */
[----:B------:R-:W3:Y:S04]  /*2510*/  LDL.LU.64 R220, [R1+0x20] ;  /* 0x0000200001dc7983 */ /* 0x000ee80000300a00 */
[----:B------:R-:W3:Y:S04]  /*2520*/  LDL.LU.64 R222, [R1+0x28] ;  /* 0x0000280001de7983 */ /* 0x000ee80000300a00 */
[----:B------:R-:W3:Y:S04]  /*2530*/  LDL.LU.64 R224, [R1+0x30] ;  /* 0x0000300001e07983 */ /* 0x000ee80000300a00 */
[----:B------:R-:W3:Y:S01]  /*2540*/  LDL.LU.64 R226, [R1+0x38] ;  /* 0x0000380001e27983 */ /* 0x000ee20000300a00 */
[----:B------:R-:W-:-:S02]  /*2550*/  WARPGROUP.DEPBAR.LE gsb0, 0x0 ;  /* 0x00008000000079c5 */ /* 0x000fc40000010000 */
[----:B------:R-:W-:-:S06]  /*2560*/  WARPGROUP.ARRIVE ;  /* 0x00000000000079c5 */ /* 0x000fcc0000000000 */
[----:B------:R-:W-:Y:S03]  /*2570*/  IGMMA.64x32x32.S8.S8 R136, gdesc[UR20], R136, gsb0 ;  /* 0x01200000148879f1 */ /* 0x000fe60008041088 */
[----:B------:R-:W-:Y:S02]  /*2580*/  WARPGROUP.DEPBAR.LE gsb0, 0x0 ;  /* 0x00008000000079c5 */ /* 0x000fe40000010000 */
[----:B------:R-:W-:-:S06]  /*2590*/  WARPGROUP.ARRIVE ;  /* 0x00000000000079c5 */ /* 0x000fcc0000000000 */
[----:B------:R-:W-:Y:S03]  /*25a0*/  IGMMA.64x32x32.S8.S8 R104, gdesc[UR24], R104, gsb0 ;  /* 0x01200000186879f1 */ /* 0x000fe60008041068 */
[----:B------:R-:W-:Y:S02]  /*25b0*/  WARPGROUP.DEPBAR.LE gsb0, 0x0 ;  /* 0x00008000000079c5 */ /* 0x000fe40000010000 */
[----:B------:R-:W-:-:S06]  /*25c0*/  WARPGROUP.ARRIVE ;  /* 0x00000000000079c5 */ /* 0x000fcc0000000000 */
[----:B------:R-:W-:Y:S03]  /*25d0*/  IGMMA.64x32x32.S8.S8 R72, gdesc[UR28], R72, gsb0 ;  /* 0x012000001c4879f1 */ /* 0x000fe60008041048 */
[----:B------:R-:W-:Y:S02]  /*25e0*/  WARPGROUP.DEPBAR.LE gsb0, 0x0 ;  /* 0x00008000000079c5 */ /* 0x000fe40000010000 */
[----:B------:R-:W-:-:S06]  /*25f0*/  WARPGROUP.ARRIVE ;  /* 0x00000000000079c5 */ /* 0x000fcc0000000000 */
[----:B------:R-:W-:Y:S01]  /*2600*/  IGMMA.64x32x32.S8.S8 R40, gdesc[UR32], R40, gsb0 ;  /* 0x01200000202879f1 */ /* 0x000fe20008041028 */
        /* <DEDUP_REMOVED lines=30> */
[----:B----4-:R-:W-:-:S06]  /*27f0*/  WARPGROUP.ARRIVE ;  /* 0x00000000000079c5 */ /* 0x010fcc0000000000 */
[----:B------:R-:W-:Y:S03]  /*2800*/  IGMMA.64x32x32.S8.S8 R184, gdesc[UR12], R184, gsb0 ;  /* 0x012000000cb879f1 */ /* 0x000fe600080410b8 */
[----:B------:R-:W-:Y:S02]  /*2810*/  WARPGROUP.DEPBAR.LE gsb0, 0x0 ;  /* 0x00008000000079c5 */ /* 0x000fe40000010000 */
[----:B---3--:R-:W-:-:S06]  /*2820*/  WARPGROUP.ARRIVE ;  /* 0x00000000000079c5 */ /* 0x008fcc0000000000 */
[----:B------:R-:W-:Y:S03]  /*2830*/  IGMMA.64x32x32.S8.S8 R212, gdesc[UR8], R212, gsb0 ;  /* 0x0120000008d479f1 */ /* 0x000fe600080410d4 */
        /* <DEDUP_REMOVED lines=9> */
[----:B0-----:R2:W5:Y:S04]  /*28d0*/  LDL.LU.64 R214, [R1+0xa0] ;  /* 0x0000a00001d67983 */ /* 0x0015680000300a00 */
[----:B------:R2:W5:Y:S01]  /*28e0*/  LDL.LU.64 R212, [R1+0x98] ;  /* 0x0000980001d47983 */ /* 0x0005620000300a00 */
[----:B------:R-:W-:Y:S05]  /*28f0*/  @!P0 BRA `(.L_x_28) ;  /* 0x0000000000048947 */ /* 0x000fea0003800000 */
[----:B------:R-:W-:Y:S01]  /*2900*/  BPT.TRAP 0x1 ;  /* 0x000000040000795c */ /* 0x000fe20000300000 */
.L_x_28:
[----:B-1----:R-:W3:Y:S04]  /*2910*/  LDL R6, [R1+0x80] ;  /* 0x0000800001067983 */ /* 0x002ee80000100800 */
[----:B------:R-:W4:Y:S04]  /*2920*/  LDL R8, [R1+0x84] ;  /* 0x0000840001087983 */ /* 0x000f280000100800 */
[----:B------:R-:W2:Y:S01]  /*2930*/  LDL R7, [R1+0x88] ;  /* 0x0000880001077983 */ /* 0x000ea20000100800 */
[----:B---3--:R-:W-:-:S13]  /*2940*/  ISETP.NE.AND P1, PT, R6, RZ, PT ;  /* 0x000000ff0600720c */ /* 0x008fda0003f25270 */
[----:B------:R-:W-:-:S04]  /*2950*/  @P1 IMAD R6, R0, 0x8, R3 ;  /* 0x0000000800061824 */ /* 0x000fc800078e0203 */
[----:B------:R-:W-:-:S05]  /*2960*/  @P1 VIADD R6, R6, 0x88 ;  /* 0x0000008806061836 */ /* 0x000fca0000000000 */
[----:B----4-:R-:W-:-:S04]  /*2970*/  @P1 PRMT R6, R8, 0x654, R6 ;  /* 0x0000065408061816 */ /* 0x010fc80000000006 */
[----:B------:R0:W-:Y:S01]  /*2980*/  @P1 SYNCS.ARRIVE.TRANS64.RED.A1T0 RZ, [R6+URZ], RZ ;  /* 0x000000ff06ff19a7 */ /* 0x0001e2000810043f */
[----:B--2---:R-:W-:-:S13]  /*2990*/  ISETP.GT.U32.AND P1, PT, R7, 0x1, PT ;  /* 0x000000010700780c */ /* 0x004fda0003f24070 */
[----:B0-----:R-:W-:Y:S05]  /*29a0*/  @P1 BRA `(.L_x_29) ;  /* 0x0000000000041947 */ /* 0x001fea0003800000 */
[----:B------:R-:W-:Y:S01]  /*29b0*/  BPT.TRAP 0x1 ;  /* 0x000000040000795c */ /* 0x000fe20000300000 */
.L_x_29:
[----:B------:R-:W-:Y:S01]  /*29c0*/  UIADD3 UR5, UR5, 0x1, URZ ;  /* 0x0000000105057890 */ /* 0x000fe2000fffe03f */
[C---:B------:R-:W-:Y:S01]  /*29d0*/  ISETP.GT.AND P2, PT, R5.reuse, 0x1, PT ;  /* 0x000000010500780c */ /* 0x040fe20003f44270 */
[----:B------:R-:W-:Y:S02]  /*29e0*/  VIADD R0, R0, 0x1 ;  /* 0x0000000100007836 */ /* 0x000fe40000000000 */
[----:B------:R-:W-:Y:S01]  /*29f0*/  UISETP.NE.AND UP0, UPT, UR5, 0x11, UPT ;  /* 0x000000110500788c */ /* 0x000fe2000bf05270 */
[----:B------:R-:W-:Y:S02]  /*2a00*/  VIADD R5, R5, 0xffffffff ;  /* 0xffffffff05057836 */ /* 0x000fe40000000000 */
[C---:B------:R-:W-:Y:S01]  /*2a10*/  ISETP.NE.AND P1, PT, R0.reuse, 0x11, PT ;  /* 0x000000110000780c */ /* 0x040fe20003f25270 */
[----:B------:R-:W-:Y:S02]  /*2a20*/  USEL UR6, URZ, 0x1, UP0 ;  /* 0x000000013f067887 */ /* 0x000fe40008000000 */
[----:B------:R-:W-:Y:S01]  /*2a30*/  USEL UR5, UR5, URZ, UP0 ;  /* 0x0000003f05057287 */ /* 0x000fe20008000000 */
[----:B------:R-:W-:-:S03]  /*2a40*/  SEL R0, R0, RZ, P1 ;  /* 0x000000ff00007207 */ /* 0x000fc60000800000 */
[----:B------:R-:W-:Y:S01]  /*2a50*/  LOP3.LUT R4, R4, UR6, RZ, 0x3c, !PT ;  /* 0x0000000604047c12 */ /* 0x000fe2000f8e3cff */
[----:B------:R-:W-:Y:S07]  /*2a60*/  @P2 BRA `(.L_x_30) ;  /* 0xfffffff400402947 */ /* 0x000fee000383ffff */
.L_x_23:
[----:B------:R-:W1:Y:S02]  /*2a70*/  LDC R0, c[0x0][0x28c] ;  /* 0x0000a300ff007b82 */ /* 0x000e640000000800 */
[----:B-1----:R-:W-:-:S13]  /*2a80*/  ISETP.GE.AND P1, PT, R0, 0x1, PT ;  /* 0x000000010000780c */ /* 0x002fda0003f26270 */
[----:B------:R-:W-:Y:S05]  /*2a90*/  @!P1 BRA `(.L_x_31) ;  /* 0x00000000005c9947 */ /* 0x000fea0003800000 */
[----:B------:R-:W-:Y:S05]  /*2aa0*/  @!P0 BRA `(.L_x_32) ;  /* 0x0000000000048947 */ /* 0x000fea0003800000 */
[----:B------:R-:W-:Y:S01]  /*2ab0*/  BPT.TRAP 0x1 ;  /* 0x000000040000795c */ /* 0x000fe20000300000 */
.L_x_32:
[----:B------:R-:W3:Y:S01]  /*2ac0*/  LDL R0, [R1+0x80] ;  /* 0x0000800001007983 */ /* 0x000ee20000100800 */
[----:B------:R-:W-:Y:S01]  /*2ad0*/  BSSY B0, `(.L_x_33) ;  /* 0x000000f000007945 */ /* 0x000fe20003800000 */
[----:B---3--:R-:W-:-:S13]  /*2ae0*/  ISETP.NE.AND P0, PT, R0, RZ, PT ;  /* 0x000000ff0000720c */ /* 0x008fda0003f05270 */
[----:B------:R-:W-:Y:S05]  /*2af0*/  @!P0 BRA `(.L_x_34) ;  /* 0x0000000000308947 */ /* 0x000fea0003800000 */
[----:B------:R-:W3:Y:S01]  /*2b00*/  LDL R4, [R1+0x84] ;  /* 0x0000840001047983 */ /* 0x000ee20000100800 */
[----:B------:R-:W-:-:S04]  /*2b10*/  UISETP.LT.AND UP0, UPT, UR40, 0x1, UPT ;  /* 0x000000012800788c */ /* 0x000fc8000bf01270 */
[----:B------:R-:W-:-:S04]  /*2b20*/  USEL UR6, UR40, 0x1, UP0 ;  /* 0x0000000128067887 */ /* 0x000fc80008000000 */
[----:B------:R-:W-:-:S04]  /*2b30*/  UIADD3 UR6, UR39, UR40, -UR6 ;  /* 0x0000002827067290 */ /* 0x000fc8000fffe806 */
[----:B------:R-:W-:-:S04]  /*2b40*/  UIMAD.WIDE.U32 UR4, UR6, -0xf0f0f0f, URZ ;  /* 0xf0f0f0f1060478a5 */ /* 0x000fc8000f8e003f */
[----:B------:R-:W-:-:S04]  /*2b50*/  USHF.R.U32.HI UR4, URZ, 0x4, UR5 ;  /* 0x000000043f047899 */ /* 0x000fc80008011605 */
[----:B------:R-:W-:-:S06]  /*2b60*/  UIMAD UR6, UR4, -0x11, UR6 ;  /* 0xffffffef040678a4 */ /* 0x000fcc000f8e0206 */
[----:B------:R-:W-:-:S04]  /*2b70*/  IMAD.U32 R0, RZ, RZ, UR6 ;  /* 0x00000006ff007e24 */ /* 0x000fc8000f8e00ff */
[----:B------:R-:W-:-:S04]  /*2b80*/  IMAD R0, R0, 0x8, R3 ;  /* 0x0000000800007824 */ /* 0x000fc800078e0203 */
[----:B------:R-:W-:-:S05]  /*2b90*/  VIADD R0, R0, 0x88 ;  /* 0x0000008800007836 */ /* 0x000fca0000000000 */
[----:B---3--:R-:W-:-:S04]  /*2ba0*/  PRMT R0, R4, 0x654, R0 ;  /* 0x0000065404007816 */ /* 0x008fc80000000000 */
[----:B------:R1:W-:Y:S03]  /*2bb0*/  SYNCS.ARRIVE.TRANS64.RED.A1T0 RZ, [R0+URZ], RZ ;  /* 0x000000ff00ff79a7 */ /* 0x0003e6000810043f */
.L_x_34:
[----:B------:R-:W-:Y:S05]  /*2bc0*/  BSYNC B0 ;  /* 0x0000000000007941 */ /* 0x000fea0003800000 */
.L_x_33:
[----:B-1----:R-:W3:Y:S02]  /*2bd0*/  LDL R0, [R1+0x88] ;  /* 0x0000880001007983 */ /* 0x002ee40000100800 */
[----:B---3--:R-:W-:-:S13]  /*2be0*/  ISETP.GT.U32.AND P0, PT, R0, 0x1, PT ;  /* 0x000000010000780c */ /* 0x008fda0003f04070 */
[----:B------:R-:W-:Y:S05]  /*2bf0*/  @P0 BRA `(.L_x_31) ;  /* 0x0000000000040947 */ /* 0x000fea0003800000 */
[----:B------:R-:W-:Y:S01]  /*2c00*/  BPT.TRAP 0x1 ;  /* 0x000000040000795c */ /* 0x000fe20000300000 */
.L_x_31:
[----:B------:R-:W3:Y:S01]  /*2c10*/  LDL R21, [R1+0x94] ;  /* 0x0000940001157983 */ /* 0x000ee20000100800 */
[----:B------:R-:W1:Y:S01]  /*2c20*/  LDC R3, c[0x0][0x288] ;  /* 0x0000a200ff037b82 */ /* 0x000e620000000800 */
[----:B------:R-:W4:Y:S01]  /*2c30*/  S2R R4, SR_TID.X ;  /* 0x0000000000047919 */ /* 0x000f220000002100 */
[----:B------:R-:W-:Y:S01]  /*2c40*/  IMAD R18, R18, 0xe0, RZ ;  /* 0x000000e012127824 */ /* 0x000fe200078e02ff */
[----:B------:R-:W-:Y:S01]  /*2c50*/  UIADD3 UR39, UR40, UR39, URZ ;  /* 0x0000002728277290 */ /* 0x000fe2000fffe03f */
[----:B------:R-:W-:Y:S01]  /*2c60*/  ULDC UR4, c[0x0][0x284] ;  /* 0x0000a10000047ab9 */ /* 0x000fe20000000800 */
[----:B------:R-:W-:Y:S01]  /*2c70*/  UISETP.GE.U32.AND UP1, UPT, UR40, 0x11, UPT ;  /* 0x000000112800788c */ /* 0x000fe2000bf26070 */
[----:B------:R-:W-:Y:S01]  /*2c80*/  ULDC.64 UR8, c[0x0][0x5d0] ;  /* 0x0001740000087ab9 */ /* 0x000fe20000000a00 */
[----:B-1----:R-:W-:Y:S02]  /*2c90*/  ISETP.GE.AND P0, PT, R18, R3, PT ;  /* 0x000000031200720c */ /* 0x002fe40003f06270 */
[----:B----4-:R-:W-:-:S02]  /*2ca0*/  LOP3.LUT R0, R4, 0x3, RZ, 0xc0, !PT ;  /* 0x0000000304007812 */ /* 0x010fc400078ec0ff */
[----:B--2---:R-:W-:-:S03]  /*2cb0*/  SHF.R.U32.HI R220, RZ, 0x7, R4 ;  /* 0x00000007ffdc7819 */ /* 0x004fc60000011604 */
[----:B------:R-:W-:Y:S02]  /*2cc0*/  IMAD R0, R0, -0x2, R3 ;  /* 0xfffffffe00007824 */ /* 0x000fe400078e0203 */
[----:B------:R-:W-:Y:S01]  /*2cd0*/  IMAD.SHL.U32 R3, R4, 0x2, RZ ;  /* 0x0000000204037824 */ /* 0x000fe200078e00ff */
[----:B------:R-:W-:Y:S01]  /*2ce0*/  LOP3.LUT R220, R220, 0x1, RZ, 0xc0, !PT ;  /* 0x00000001dcdc7812 */ /* 0x000fe200078ec0ff */
[----:B------:R-:W-:Y:S01]  /*2cf0*/  IMAD.IADD R0, R0, 0x1, -R18 ;  /* 0x0000000100007824 */ /* 0x000fe200078e0a12 */
[----:B------:R-:W-:Y:S02]  /*2d00*/  LOP3.LUT R13, R4, 0x60, RZ, 0xc0, !PT ;  /* 0x00000060040d7812 */ /* 0x000fe400078ec0ff */
[----:B------:R-:W-:Y:S02]  /*2d10*/  LOP3.LUT R18, R18, 0x6, R3, 0xf8, !PT ;  /* 0x0000000612127812 */ /* 0x000fe400078ef803 */
[----:B------:R-:W-:Y:S01]  /*2d20*/  SHF.R.U32.HI R3, RZ, 0x2, R4 ;  /* 0x00000002ff037819 */ /* 0x000fe20000011604 */
[----:B------:R-:W-:Y:S01]  /*2d30*/  IMAD.SHL.U32 R12, R220, 0x40, RZ ;  /* 0x00000040dc0c7824 */ /* 0x000fe200078e00ff */
[----:B------:R-:W-:-:S02]  /*2d40*/  SHF.R.U32.HI R13, RZ, 0x1, R13 ;  /* 0x00000001ff0d7819 */ /* 0x000fc4000001160d */
[----:B------:R-:W-:-:S04]  /*2d50*/  LOP3.LUT R3, R3, 0x7, RZ, 0xc0, !PT ;  /* 0x0000000703037812 */ /* 0x000fc800078ec0ff */
[--C-:B------:R-:W-:Y:S02]  /*2d60*/  LOP3.LUT R12, R12, 0x40, R3.reuse, 0xe2, !PT ;  /* 0x000000400c0c7812 */ /* 0x100fe400078ee203 */
[----:B------:R-:W-:Y:S01]  /*2d70*/  IADD3 R3, RZ, -R13, -R3 ;  /* 0x8000000dff037210 */ /* 0x000fe20007ffe803 */
[----:B------:R-:W-:-:S04]  /*2d80*/  UISETP.GT.U32.AND UP0, UPT, UR39, 0x10, UPT ;  /* 0x000000102700788c */ /* 0x000fc8000bf04070 */
[----:B------:R-:W-:Y:S02]  /*2d90*/  IMAD R220, R220, -0x40, R3 ;  /* 0xffffffc0dcdc7824 */ /* 0x000fe400078e0203 */
[----:B------:R-:W-:Y:S01]  /*2da0*/  IMAD R3, R19, 0xc0, RZ ;  /* 0x000000c013037824 */ /* 0x000fe200078e02ff */
[----:B------:R-:W-:Y:S01]  /*2db0*/  LOP3.LUT R12, R12, R13, RZ, 0xfc, !PT ;  /* 0x0000000d0c0c7212 */ /* 0x000fe200078efcff */
[----:B------:R-:W-:Y:S01]  /*2dc0*/  UISETP.LT.U32.AND UP0, UPT, UR40, 0x11, UP0 ;  /* 0x000000112800788c */ /* 0x000fe20008701070 */
[----:B------:R-:W-:Y:S02]  /*2dd0*/  IMAD.MOV.U32 R13, RZ, RZ, RZ ;  /* 0x000000ffff0d7224 */ /* 0x000fe400078e00ff */
[C---:B------:R-:W-:Y:S01]  /*2de0*/  ISETP.GE.OR P0, PT, R3.reuse, UR4, P0 ;  /* 0x0000000403007c0c */ /* 0x040fe20008706670 */
[----:B------:R-:W-:Y:S01]  /*2df0*/  USEL UR6, URZ, 0x1, !UP0 ;  /* 0x000000013f067887 */ /* 0x000fe2000c000000 */
[----:B------:R-:W-:Y:S01]  /*2e00*/  IADD3 R220, -R3, UR4, R220 ;  /* 0x0000000403dc7c10 */ /* 0x000fe2000fffe1dc */
[----:B------:R-:W-:Y:S01]  /*2e10*/  UIMAD.WIDE.U32 UR4, UR39, -0xf0f0f0f, URZ ;  /* 0xf0f0f0f1270478a5 */ /* 0x000fe2000f8e003f */
[----:B------:R-:W-:Y:S01]  /*2e20*/  IMAD.WIDE R12, R19, 0xc0, R12 ;  /* 0x000000c0130c7825 */ /* 0x000fe200078e020c */
[----:B------:R-:W-:Y:S01]  /*2e30*/  SHF.R.S32.HI R19, RZ, 0x1f, R18 ;  /* 0x0000001fff137819 */ /* 0x000fe20000011412 */
[----:B------:R-:W-:-:S02]  /*2e40*/  ULOP3.LUT UR38, UR38, UR6, URZ, 0x3c, !UPT ;  /* 0x0000000626267292 */ /* 0x000fc4000f8e3c3f */
[----:B------:R-:W-:Y:S01]  /*2e50*/  USHF.R.U32.HI UR4, URZ, 0x4, UR5 ;  /* 0x000000043f047899 */ /* 0x000fe20008011605 */
[----:B------:R-:W-:-:S03]  /*2e60*/  IMAD.MOV.U32 R224, RZ, RZ, -0x1 ;  /* 0xffffffffffe07424 */ /* 0x000fc600078e00ff */
[----:B------:R-:W-:Y:S02]  /*2e70*/  UIMAD UR39, UR4, -0x11, UR39 ;  /* 0xffffffef042778a4 */ /* 0x000fe4000f8e0227 */
[----:B------:R-:W-:Y:S01]  /*2e80*/  @UP1 ULOP3.LUT UR38, UR38, 0x1, UR4, 0x78, !UPT ;  /* 0x0000000126261892 */ /* 0x000fe2000f8e7804 */
[----:B---3--:R-:W-:Y:S01]  /*2e90*/  SHF.R.S32.HI R20, RZ, 0x1f, R21 ;  /* 0x0000001fff147819 */ /* 0x008fe20000011415 */
[----:B------:R-:W-:-:S04]  /*2ea0*/  IMAD.WIDE.U32 R4, R21, UR8, R18 ;  /* 0x0000000815047c25 */ /* 0x000fc8000f8e0012 */
[----:B------:R-:W-:-:S04]  /*2eb0*/  IMAD R3, R20, UR8, RZ ;  /* 0x0000000814037c24 */ /* 0x000fc8000f8e02ff */
[----:B------:R-:W-:-:S04]  /*2ec0*/  IMAD R3, R21, UR9, R3 ;  /* 0x0000000915037c24 */ /* 0x000fc8000f8e0203 */
[----:B------:R-:W-:Y:S01]  /*2ed0*/  IMAD.IADD R5, R5, 0x1, R3 ;  /* 0x0000000105057824 */ /* 0x000fe200078e0203 */
[----:B------:R-:W-:Y:S06]  /*2ee0*/  @P0 BRA `(.L_x_35) ;  /* 0x000000ac00f40947 */ /* 0x000fec0003800000 */
[----:B------:R-:W1:Y:S01]  /*2ef0*/  LDC.64 R8, c[0x0][0x5c8] ;  /* 0x00017200ff087b82 */ /* 0x000e620000000a00 */
[----:B------:R-:W-:Y:S01]  /*2f00*/  ULDC.64 UR4, c[0x0][0x5c0] ;  /* 0x0001700000047ab9 */ /* 0x000fe20000000a00 */
[----:B------:R-:W-:Y:S01]  /*2f10*/  BSSY B0, `(.L_x_35) ;  /* 0x0000afa000007945 */ /* 0x000fe20003800000 */
[-C--:B-1----:R-:W-:Y:S01]  /*2f20*/  IMAD R3, R13, R8.reuse, RZ ;  /* 0x000000080d037224 */ /* 0x082fe200078e02ff */
[----:B------:R-:W-:Y:S01]  /*2f30*/  SHF.L.U64.HI R14, R8, 0x3, R9 ;  /* 0x00000003080e7819 */ /* 0x000fe20000010209 */
[----:B------:R-:W-:-:S04]  /*2f40*/  IMAD.WIDE.U32 R4, R12, R8, R4 ;  /* 0x000000080c047225 */ /* 0x000fc800078e0004 */
[----:B------:R-:W-:Y:S01]  /*2f50*/  IMAD R3, R12, R9, R3 ;  /* 0x000000090c037224 */ /* 0x000fe200078e0203 */
[----:B------:R-:W-:-:S03]  /*2f60*/  IADD3 R4, P0, R4, UR4, RZ ;  /* 0x0000000404047c10 */ /* 0x000fc6000ff1e0ff */
[----:B------:R-:W-:-:S05]  /*2f70*/  IMAD.IADD R3, R5, 0x1, R3 ;  /* 0x0000000105037824 */ /* 0x000fca00078e0203 */
[----:B------:R-:W-:Y:S01]  /*2f80*/  IADD3.X R5, R3, UR5, RZ, P0, !PT ;  /* 0x0000000503057c10 */ /* 0x000fe200087fe4ff */
[C---:B------:R-:W-:Y:S01]  /*2f90*/  IMAD.SHL.U32 R3, R8.reuse, 0x8, RZ ;  /* 0x0000000808037824 */ /* 0x040fe200078e00ff */
[----:B------:R-:W-:-:S04]  /*2fa0*/  LEA R6, P0, R8, R4, 0x7 ;  /* 0x0000000408067211 */ /* 0x000fc800078038ff */
[----:B------:R-:W-:Y:S02]  /*2fb0*/  LEA.HI.X R7, R8, R5, R9, 0x7, P0 ;  /* 0x0000000508077211 */ /* 0x000fe400000f3c09 */
[----:B-----5:R-:W-:Y:S02]  /*2fc0*/  ISETP.NE.AND P0, PT, R17, RZ, PT ;  /* 0x000000ff1100720c */ /* 0x020fe40003f05270 */
[C---:B------:R-:W-:Y:S02]  /*2fd0*/  IADD3 R10, P1, R3.reuse, R4, RZ ;  /* 0x00000004030a7210 */ /* 0x040fe40007f3e0ff */
[----:B------:R-:W-:-:S03]  /*2fe0*/  IADD3 R8, P2, R3, R6, RZ ;  /* 0x0000000603087210 */ /* 0x000fc60007f5e0ff */
[C---:B------:R-:W-:Y:S02]  /*2ff0*/  IMAD.X R11, R14.reuse, 0x1, R5, P1 ;  /* 0x000000010e0b7824 */ /* 0x040fe400008e0605 */
[----:B------:R-:W-:-:S04]  /*3000*/  IMAD.X R9, R14, 0x1, R7, P2 ;  /* 0x000000010e097824 */ /* 0x000fc800010e0607 */
[----:B------:R-:W-:Y:S05]  /*3010*/  @!P0 BRA `(.L_x_36) ;  /* 0x0000008000948947 */ /* 0x000fea0003800000 */
[----:B0-----:R-:W0:Y:S01]  /*3020*/  LDC.64 R14, c[0x0][0x5b0] ;  /* 0x00016c00ff0e7b82 */ /* 0x001e220000000a00 */
[----:B------:R-:W-:Y:S01]  /*3030*/  ULDC.64 UR4, c[0x0][0x5b8] ;  /* 0x00016e0000047ab9 */ /* 0x000fe20000000a00 */
[----:B------:R-:W-:Y:S01]  /*3040*/  ISETP.GE.AND P3, PT, R220, 0x1, PT ;  /* 0x00000001dc00780c */ /* 0x000fe20003f66270 */
[----:B------:R-:W-:Y:S01]  /*3050*/  IMAD R216, R20, UR4, RZ ;  /* 0x0000000414d87c24 */ /* 0x000fe2000f8e02ff */
[----:B------:R-:W-:Y:S01]  /*3060*/  BSSY B1, `(.L_x_37) ;  /* 0x000000e000017945 */ /* 0x000fe20003800000 */
[C---:B------:R-:W-:Y:S01]  /*3070*/  IMAD.WIDE.U32 R218, R21.reuse, UR4, R18 ;  /* 0x0000000415da7c25 */ /* 0x040fe2000f8e0012 */
[----:B------:R-:W-:Y:S02]  /*3080*/  ISETP.LT.OR P1, PT, R0, 0x1, !P3 ;  /* 0x000000010000780c */ /* 0x000fe40005f21670 */
[----:B------:R-:W1:Y:S01]  /*3090*/  LDC.64 R22, c[0x0][0x5a8] ;  /* 0x00016a00ff167b82 */ /* 0x000e620000000a00 */
[----:B------:R-:W-:-:S04]  /*30a0*/  IMAD R216, R21, UR5, R216 ;  /* 0x0000000515d87c24 */ /* 0x000fc8000f8e02d8 */
[----:B------:R-:W-:Y:S02]  /*30b0*/  IMAD.IADD R217, R219, 0x1, R216 ;  /* 0x00000001dbd97824 */ /* 0x000fe400078e02d8 */
[----:B------:R-:W-:Y:S02]  /*30c0*/  IMAD.MOV.U32 R216, RZ, RZ, R218 ;  /* 0x000000ffffd87224 */ /* 0x000fe400078e00da */
[-C--:B0-----:R-:W-:Y:S02]  /*30d0*/  IMAD R221, R13, R14.reuse, RZ ;  /* 0x0000000e0ddd7224 */ /* 0x081fe400078e02ff */
[----:B------:R-:W-:-:S04]  /*30e0*/  IMAD.WIDE.U32 R18, R12, R14, R216 ;  /* 0x0000000e0c127225 */ /* 0x000fc800078e00d8 */
[----:B------:R-:W-:Y:S01]  /*30f0*/  IMAD R221, R12, R15, R221 ;  /* 0x0000000f0cdd7224 */ /* 0x000fe200078e02dd */
[----:B-1----:R-:W-:-:S04]  /*3100*/  IADD3 R20, P0, R18, R22, RZ ;  /* 0x0000001612147210 */ /* 0x002fc80007f1e0ff */
[----:B------:R-:W-:Y:S01]  /*3110*/  IADD3.X R21, R23, R19, R221, P0, !PT ;  /* 0x0000001317157210 */ /* 0x000fe200007fe4dd */
[----:B------:R-:W-:Y:S08]  /*3120*/  @P1 BRA `(.L_x_38) ;  /* 0x0000000000041947 */ /* 0x000ff00003800000 */
[----:B------:R0:W5:Y:S02]  /*3130*/  LDG.E.U8 R2, desc[UR36][R20.64] ;  /* 0x0000002414027981 */ /* 0x000164000c1e1100 */
.L_x_38:
[----:B------:R-:W-:Y:S05]  /*3140*/  BSYNC B1 ;  /* 0x0000000000017941 */ /* 0x000fea0003800000 */
.L_x_37:
[----:B------:R-:W2:Y:S01]  /*3150*/  LDL.LU R18, [R1+0x40] ;  /* 0x0000400001127983 */ /* 0x000ea20000300800 */
[----:B-----5:R-:W-:Y:S01]  /*3160*/  LOP3.LUT R3, R2, 0xffff, RZ, 0xc0, !PT ;  /* 0x0000ffff02037812 */ /* 0x020fe200078ec0ff */
[----:B------:R-:W-:Y:S01]  /*3170*/  BSSY B1, `(.L_x_39) ;  /* 0x000000a000017945 */ /* 0x000fe20003800000 */
[----:B------:R-:W-:Y:S02]  /*3180*/  ISETP.LT.OR P0, PT, R0, 0x2, !P3 ;  /* 0x000000020000780c */ /* 0x000fe40005f01670 */
[----:B------:R-:W-:-:S05]  /*3190*/  PRMT R3, R3, 0x8880, RZ ;  /* 0x0000888003037816 */ /* 0x000fca00000000ff */
[----:B------:R-:W-:-:S04]  /*31a0*/  IMAD R3, R3, R17, RZ ;  /* 0x0000001103037224 */ /* 0x000fc800078e02ff */
[----:B--2---:R-:W-:-:S05]  /*31b0*/  @!P1 IMAD R18, R18, R16, R3 ;  /* 0x0000001012129224 */ /* 0x004fca00078e0203 */
[----:B------:R1:W-:Y:S01]  /*31c0*/  @!P1 STG.E.U8 desc[UR36][R4.64], R18 ;  /* 0x0000001204009986 */ /* 0x0003e2000c101124 */
[----:B------:R-:W-:Y:S05]  /*31d0*/  @P0 BRA `(.L_x_40) ;  /* 0x00000000000c0947 */ /* 0x000fea0003800000 */
[----:B------:R-:W2:Y:S02]  /*31e0*/  LDG.E.U8 R2, desc[UR36][R20.64+0x1] ;  /* 0x0000012414027981 */ /* 0x000ea4000c1e1100 */
[----:B--2---:R-:W-:-:S05]  /*31f0*/  PRMT R3, R2, 0x8880, RZ ;  /* 0x0000888002037816 */ /* 0x004fca00000000ff */
[----:B------:R-:W-:-:S07]  /*3200*/  IMAD R3, R3, R17, RZ ;  /* 0x0000001103037224 */ /* 0x000fce00078e02ff */
.L_x_40:
[----:B------:R-:W-:Y:S05]  /*3210*/  BSYNC B1 ;  /* 0x0000000000017941 */ /* 0x000fea0003800000 */
.L_x_39:
[----:B-1----:R-:W2:Y:S01]  /*3220*/  LDL.LU R18, [R1+0x44] ;  /* 0x0000440001127983 */ /* 0x002ea20000300800 */
[C---:B------:R-:W-:Y:S01]  /*3230*/  SHF.L.U64.HI R223, R14.reuse, 0x3, R15 ;  /* 0x000000030edf7819 */ /* 0x040fe2000001020f */
[----:B------:R-:W-:Y:S01]  /*3240*/  IMAD.SHL.U32 R222, R14, 0x8, RZ ;  /* 0x000000080ede7824 */ /* 0x000fe200078e00ff */
[----:B------:R-:W-:Y:S01]  /*3250*/  BSSY B1, `(.L_x_41) ;  /* 0x000000d000017945 */ /* 0x000fe20003800000 */
[----:B--2---:R-:W-:-:S05]  /*3260*/  @!P0 IMAD R18, R18, R16, R3 ;  /* 0x0000001012128224 */ /* 0x004fca00078e0203 */
[----:B------:R1:W-:Y:S01]  /*3270*/  @!P0 STG.E.U8 desc[UR36][R4.64+0x1], R18 ;  /* 0x0000011204008986 */ /* 0x0003e2000c101124 */
[----:B------:R-:W-:-:S04]  /*3280*/  ISETP.GE.AND P0, PT, R220, 0x9, PT ;  /* 0x00000009dc00780c */ /* 0x000fc80003f06270 */
[----:B------:R-:W-:Y:S01]  /*3290*/  ISETP.LT.OR P4, PT, R0, 0x1, !P0 ;  /* 0x000000010000780c */ /* 0x000fe20004781670 */
[----:B-1----:R-:W-:-:S04]  /*32a0*/  IMAD.WIDE.U32 R18, R12, R14, R222 ;  /* 0x0000000e0c127225 */ /* 0x002fc800078e00de */
[----:B------:R-:W-:Y:S01]  /*32b0*/  IMAD.IADD R221, R221, 0x1, R19 ;  /* 0x00000001dddd7824 */ /* 0x000fe200078e0213 */
[----:B------:R-:W-:-:S04]  /*32c0*/  IADD3 R18, P1, P2, R218, R22, R18 ;  /* 0x00000016da127210 */ /* 0x000fc80007a3e012 */
[----:B------:R-:W-:-:S03]  /*32d0*/  IADD3.X R19, R217, R23, R221, P1, P2 ;  /* 0x00000017d9137210 */ /* 0x000fc60000fe44dd */
[----:B------:R-:W-:Y:S06]  /*32e0*/  @P4 BRA `(.L_x_42) ;  /* 0x00000000000c4947 */ /* 0x000fec0003800000 */
[----:B------:R-:W2:Y:S02]  /*32f0*/  LDG.E.U8 R2, desc[UR36][R18.64] ;  /* 0x0000002412027981 */ /* 0x000ea4000c1e1100 */
[----:B--2---:R-:W-:-:S05]  /*3300*/  PRMT R3, R2, 0x8880, RZ ;  /* 0x0000888002037816 */ /* 0x004fca00000000ff */
[----:B------:R-:W-:-:S07]  /*3310*/  IMAD R3, R3, R17, RZ ;  /* 0x0000001103037224 */ /* 0x000fce00078e02ff */
.L_x_42:
[----:B------:R-:W-:Y:S05]  /*3320*/  BSYNC B1 ;  /* 0x0000000000017941 */ /* 0x000fea0003800000 */
.L_x_41:
[----:B------:R-:W2:Y:S01]  /*3330*/  LDL.LU R221, [R1+0x48] ;  /* 0x0000480001dd7983 */ /* 0x000ea20000300800 */
[----:B------:R-:W-:Y:S01]  /*3340*/  ISETP.LT.OR P1, PT, R0, 0x2, !P0 ;  /* 0x000000020000780c */ /* 0x000fe20004721670 */
[----:B------:R-:W-:Y:S01]  /*3350*/  BSSY B1, `(.L_x_43) ;  /* 0x0000007000017945 */ /* 0x000fe20003800000 */
[----:B--2---:R-:W-:-:S05]  /*3360*/  @!P4 IMAD R221, R221, R16, R3 ;  /* 0x00000010ddddc224 */ /* 0x004fca00078e0203 */
[----:B------:R1:W-:Y:S06]  /*3370*/  @!P4 STG.E.U8 desc[UR36][R10.64], R221 ;  /* 0x000000dd0a00c986 */ /* 0x0003ec000c101124 */
[----:B------:R-:W-:Y:S05]  /*3380*/  @P1 BRA `(.L_x_44) ;  /* 0x00000000000c1947 */ /* 0x000fea0003800000 */
[----:B------:R-:W2:Y:S02]  /*3390*/  LDG.E.U8 R2, desc[UR36][R18.64+0x1] ;  /* 0x0000012412027981 */ /* 0x000ea4000c1e1100 */
[----:B--2---:R-:W-:-:S05]  /*33a0*/  PRMT R3, R2, 0x8880, RZ ;  /* 0x0000888002037816 */ /* 0x004fca00000000ff */
[----:B------:R-:W-:-:S07]  /*33b0*/  IMAD R3, R3, R17, RZ ;  /* 0x0000001103037224 */ /* 0x000fce00078e02ff */
.L_x_44:
[----:B------:R-:W-:Y:S05]  /*33c0*/  BSYNC B1 ;  /* 0x0000000000017941 */ /* 0x000fea0003800000 */
.L_x_43:
[----:B-1----:R-:W2:Y:S01]  /*33d0*/  LDL.LU R221, [R1+0x4c] ;  /* 0x00004c0001dd7983 */ /* 0x002ea20000300800 */
[----:B------:R-:W-:Y:S01]  /*33e0*/  BSSY B1, `(.L_x_45) ;  /* 0x000000b000017945 */ /* 0x000fe20003800000 */
[C---:B------:R-:W-:Y:S02]  /*33f0*/  ISETP.LT.OR P2, PT, R0.reuse, 0xa, !P3 ;  /* 0x0000000a0000780c */ /* 0x040fe40005f41670 */
[C---:B------:R-:W-:Y:S02]  /*3400*/  ISETP.LT.OR P4, PT, R0.reuse, 0x9, !P0 ;  /* 0x000000090000780c */ /* 0x040fe40004781670 */
[----:B------:R-:W-:Y:S01]  /*3410*/  ISETP.LT.OR P5, PT, R0, 0xa, !P0 ;  /* 0x0000000a0000780c */ /* 0x000fe200047a1670 */
[----:B--2---:R-:W-:-:S05]  /*3420*/  @!P1 IMAD R221, R221, R16, R3 ;  /* 0x00000010dddd9224 */ /* 0x004fca00078e0203 */
[----:B------:R1:W-:Y:S01]  /*3430*/  @!P1 STG.E.U8 desc[UR36][R10.64+0x1], R221 ;  /* 0x000001dd0a009986 */ /* 0x0003e2000c101124 */
[----:B------:R-:W-:-:S13]  /*3440*/  ISETP.LT.OR P1, PT, R0, 0x9, !P3 ;  /* 0x000000090000780c */ /* 0x000fda0005f21670 */
[----:B-1----:R-:W-:Y:S05]  /*3450*/  @P1 BRA `(.L_x_46) ;  /* 0x00000000000c1947 */ /* 0x002fea0003800000 */
[----:B------:R-:W2:Y:S02]  /*3460*/  LDG.E.U8 R2, desc[UR36][R20.64+0x8] ;  /* 0x0000082414027981 */ /* 0x000ea4000c1e1100 */
[----:B--2---:R-:W-:-:S05]  /*3470*/  PRMT R3, R2, 0x8880, RZ ;  /* 0x0000888002037816 */ /* 0x004fca00000000ff */
[----:B------:R-:W-:-:S07]  /*3480*/  IMAD R3, R3, R17, RZ ;  /* 0x0000001103037224 */ /* 0x000fce00078e02ff */
.L_x_46:
[----:B------:R-:W-:Y:S05]  /*3490*/  BSYNC B1 ;  /* 0x0000000000017941 */ /* 0x000fea0003800000 */
.L_x_45:
[----:B------:R-:W2:Y:S01]  /*34a0*/  LDL.LU R221, [R1+0x50] ;  /* 0x0000500001dd7983 */ /* 0x000ea20000300800 */
[----:B------:R-:W-:Y:S01]  /*34b0*/  BSSY B1, `(.L_x_47) ;  /* 0x0000007000017945 */ /* 0x000fe20003800000 */
[----:B--2---:R-:W-:-:S05]  /*34c0*/  @!P1 IMAD R221, R221, R16, R3 ;  /* 0x00000010dddd9224 */ /* 0x004fca00078e0203 */
[----:B------:R1:W-:Y:S01]  /*34d0*/  @!P1 STG.E.U8 desc[UR36][R4.64+0x8], R221 ;  /* 0x000008dd04009986 */ /* 0x0003e2000c101124 */
[----:B------:R-:W-:Y:S05]  /*34e0*/  @P2 BRA `(.L_x_48) ;  /* 0x00000000000c2947 */ /* 0x000fea0003800000 */
[----:B------:R-:W2:Y:S02]  /*34f0*/  LDG.E.U8 R2, desc[UR36][R20.64+0x9] ;  /* 0x0000092414027981 */ /* 0x000ea4000c1e1100 */
[----:B--2---:R-:W-:-:S05]  /*3500*/  PRMT R3, R2, 0x8880, RZ ;  /* 0x0000888002037816 */ /* 0x004fca00000000ff */
[----:B------:R-:W-:-:S07]  /*3510*/  IMAD R3, R3, R17, RZ ;  /* 0x0000001103037224 */ /* 0x000fce00078e02ff */
.L_x_48:
[----:B------:R-:W-:Y:S05]  /*3520*/  BSYNC B1 ;  /* 0x0000000000017941 */ /* 0x000fea0003800000 */
.L_x_47:
[----:B-1----:R-:W2:Y:S01]  /*3530*/  LDL.LU R221, [R1+0x54] ;  /* 0x0000540001dd7983 */ /* 0x002ea20000300800 */
[----:B------:R-:W-:Y:S01]  /*3540*/  BSSY B1, `(.L_x_49) ;  /* 0x0000007000017945 */ /* 0x000fe20003800000 */
[----:B--2---:R-:W-:-:S05]  /*3550*/  @!P2 IMAD R221, R221, R16, R3 ;  /* 0x00000010dddda224 */ /* 0x004fca00078e0203 */
[----:B------:R1:W-:Y:S01]  /*3560*/  @!P2 STG.E.U8 desc[UR36][R4.64+0x9], R221 ;  /* 0x000009dd0400a986 */ /* 0x0003e2000c101124 */
[----:B------:R-:W-:Y:S05]  /*3570*/  @P4 BRA `(.L_x_50) ;  /* 0x00000000000c4947 */ /* 0x000fea0003800000 */
[----:B------:R-:W2:Y:S02]  /*3580*/  LDG.E.U8 R2, desc[UR36][R18.64+0x8] ;  /* 0x0000082412027981 */ /* 0x000ea4000c1e1100 */
[----:B--2---:R-:W-:-:S05]  /*3590*/  PRMT R3, R2, 0x8880, RZ ;  /* 0x0000888002037816 */ /* 0x004fca00000000ff */
[----:B------:R-:W-:-:S07]  /*35a0*/  IMAD R3, R3, R17, RZ ;  /* 0x0000001103037224 */ /* 0x000fce00078e02ff */
.L_x_50:
[----:B------:R-:W-:Y:S05]  /*35b0*/  BSYNC B1 ;  /* 0x0000000000017941 */ /* 0x000fea0003800000 */
.L_x_49:
        /* <DEDUP_REMOVED lines=8> */
.L_x_52:
[----:B------:R-:W-:Y:S05]  /*3640*/  BSYNC B1 ;  /* 0x0000000000017941 */ /* 0x000fea0003800000 */
.L_x_51:
[----:B-1----:R-:W2:Y:S01]  /*3650*/  LDL.LU R221, [R1+0x5c] ;  /* 0x00005c0001dd7983 */ /* 0x002ea20000300800 */
[C---:B------:R-:W-:Y:S01]  /*3660*/  ISETP.LT.OR P1, PT, R0.reuse, 0x11, !P3 ;  /* 0x000000110000780c */ /* 0x040fe20005f21670 */
[----:B------:R-:W-:Y:S01]  /*3670*/  BSSY B1, `(.L_x_53) ;  /* 0x000000a000017945 */ /* 0x000fe20003800000 */
[C---:B------:R-:W-:Y:S02]  /*3680*/  ISETP.LT.OR P2, PT, R0.reuse, 0x12, !P3 ;  /* 0x000000120000780c */ /* 0x040fe40005f41670 */
[----:B------:R-:W-:Y:S01]  /*3690*/  ISETP.LT.OR P4, PT, R0, 0x11, !P0 ;  /* 0x000000110000780c */ /* 0x000fe20004781670 */
[----:B--2---:R-:W-:-:S05]  /*36a0*/  @!P5 IMAD R221, R221, R16, R3 ;  /* 0x00000010ddddd224 */ /* 0x004fca00078e0203 */
[----:B------:R1:W-:Y:S01]  /*36b0*/  @!P5 STG.E.U8 desc[UR36][R10.64+0x9], R221 ;  /* 0x000009dd0a00d986 */ /* 0x0003e2000c101124 */
[----:B------:R-:W-:Y:S02]  /*36c0*/  ISETP.LT.OR P5, PT, R0, 0x12, !P0 ;  /* 0x000000120000780c */ /* 0x000fe400047a1670 */
[----:B------:R-:W-:Y:S11]  /*36d0*/  @P1 BRA `(.L_x_54) ;  /* 0x00000000000c1947 */ /* 0x000ff60003800000 */
[----:B------:R-:W2:Y:S02]  /*36e0*/  LDG.E.U8 R2, desc[UR36][R20.64+0x10] ;  /* 0x0000102414027981 */ /* 0x000ea4000c1e1100 */
[----:B--2---:R-:W-:-:S05]  /*36f0*/  PRMT R3, R2, 0x8880, RZ ;  /* 0x0000888002037816 */ /* 0x004fca00000000ff */
[----:B------:R-:W-:-:S07]  /*3700*/  IMAD R3, R3, R17, RZ ;  /* 0x0000001103037224 */ /* 0x000fce00078e02ff */
.L_x_54:
[----:B------:R-:W-:Y:S05]  /*3710*/  BSYNC B1 ;  /* 0x0000000000017941 */ /* 0x000fea0003800000 */
.L_x_53:
        /* <DEDUP_REMOVED lines=8> */
.L_x_56:
[----:B------:R-:W-:Y:S05]  /*37a0*/  BSYNC B1 ;  /* 0x0000000000017941 */ /* 0x000fea0003800000 */
.L_x_55:
        /* <DEDUP_REMOVED lines=8> */
.L_x_58:
[----:B------:R-:W-:Y:S05]  /*3830*/  BSYNC B1 ;  /* 0x0000000000017941 */ /* 0x000fea0003800000 */
.L_x_57:
        /* <DEDUP_REMOVED lines=8> */
.L_x_60:
[----:B------:R-:W-:Y:S05]  /*38c0*/  BSYNC B1 ;  /* 0x0000000000017941 */ /* 0x000fea0003800000 */
.L_x_59:
[----:B-1----:R-:W2:Y:S01]  /*38d0*/  LDL.LU R221, [R1+0x6c] ;  /* 0x00006c0001dd7983 */ /* 0x002ea20000300800 */
[----:B------:R-:W-:Y:S01]  /*38e0*/  ISETP.LT.OR P2, PT, R0, 0x19, !P3 ;  /* 0x000000190000780c */ /* 0x000fe20005f41670 */
[----:B------:R-:W-:Y:S01]  /*38f0*/  BSSY B1, `(.L_x_61) ;  /* 0x0000010000017945 */ /* 0x000fe20003800000 */
[----:B------:R-:W-:Y:S02]  /*3900*/  IADD3 R12, P1, R12, 0x80, RZ ;  /* 0x000000800c0c7810 */ /* 0x000fe40007f3e0ff */
[----:B------:R-:W-:-:S03]  /*3910*/  ISETP.LT.OR P4, PT, R0, 0x1a, !P3 ;  /* 0x0000001a0000780c */ /* 0x000fc60005f81670 */
[----:B------:R-:W-:Y:S01]  /*3920*/  IMAD.X R13, RZ, RZ, R13, P1 ;  /* 0x000000ffff0d7224 */ /* 0x000fe200008e060d */
[----:B------:R-:W-:Y:S01]  /*3930*/  ISETP.LT.OR P1, PT, R0, 0x1a, !P0 ;  /* 0x0000001a0000780c */ /* 0x000fe20004721670 */
[----:B------:R-:W-:-:S04]  /*3940*/  IMAD.WIDE.U32 R222, R12, R14, R222 ;  /* 0x0000000e0cde7225 */ /* 0x000fc800078e00de */
[----:B------:R-:W-:-:S04]  /*3950*/  IMAD R13, R13, R14, RZ ;  /* 0x0000000e0d0d7224 */ /* 0x000fc800078e02ff */
[C---:B------:R-:W-:Y:S02]  /*3960*/  IMAD R13, R12.reuse, R15, R13 ;  /* 0x0000000f0c0d7224 */ /* 0x040fe400078e020d */
[----:B------:R-:W-:-:S04]  /*3970*/  IMAD.WIDE.U32 R14, R12, R14, R216 ;  /* 0x0000000e0c0e7225 */ /* 0x000fc800078e00d8 */
[----:B--2---:R-:W-:-:S05]  /*3980*/  @!P5 IMAD R221, R221, R16, R3 ;  /* 0x00000010ddddd224 */ /* 0x004fca00078e0203 */
[----:B------:R1:W-:Y:S01]  /*3990*/  @!P5 STG.E.U8 desc[UR36][R10.64+0x11], R221 ;  /* 0x000011dd0a00d986 */ /* 0x0003e2000c101124 */
[----:B------:R-:W-:Y:S01]  /*39a0*/  ISETP.LT.OR P5, PT, R0, 0x19, !P0 ;  /* 0x000000190000780c */ /* 0x000fe200047a1670 */
[----:B------:R-:W-:-:S12]  /*39b0*/  @P2 BRA `(.L_x_62) ;  /* 0x00000000000c2947 */ /* 0x000fd80003800000 */
[----:B------:R-:W2:Y:S02]  /*39c0*/  LDG.E.U8 R2, desc[UR36][R20.64+0x18] ;  /* 0x0000182414027981 */ /* 0x000ea4000c1e1100 */
[----:B--2---:R-:W-:-:S05]  /*39d0*/  PRMT R3, R2, 0x8880, RZ ;  /* 0x0000888002037816 */ /* 0x004fca00000000ff */
[----:B------:R-:W-:-:S07]  /*39e0*/  IMAD R3, R3, R17, RZ ;  /* 0x0000001103037224 */ /* 0x000fce00078e02ff */
.L_x_62:
[----:B------:R-:W-:Y:S05]  /*39f0*/  BSYNC B1 ;  /* 0x0000000000017941 */ /* 0x000fea0003800000 */
.L_x_61:
[----:B------:R-:W2:Y:S01]  /*3a00*/  LDL.LU R12, [R1+0x70] ;  /* 0x00007000010c7983 */ /* 0x000ea20000300800 */
[----:B------:R-:W-:Y:S01]  /*3a10*/  BSSY B1, `(.L_x_63) ;  /* 0x0000007000017945 */ /* 0x000fe20003800000 */
[----:B--2---:R-:W-:-:S05]  /*3a20*/  @!P2 IMAD R12, R12, R16, R3 ;  /* 0x000000100c0ca224 */ /* 0x004fca00078e0203 */
[----:B------:R2:W-:Y:S01]  /*3a30*/  @!P2 STG.E.U8 desc[UR36][R4.64+0x18], R12 ;  /* 0x0000180c0400a986 */ /* 0x0005e2000c101124 */
[----:B------:R-:W-:Y:S05]  /*3a40*/  @P4 BRA `(.L_x_64) ;  /* 0x00000000000c4947 */ /* 0x000fea0003800000 */
[----:B------:R-:W3:Y:S02]  /*3a50*/  LDG.E.U8 R2, desc[UR36][R20.64+0x19] ;  /* 0x0000192414027981 */ /* 0x000ee4000c1e1100 */
[----:B---3--:R-:W-:-:S05]  /*3a60*/  PRMT R3, R2, 0x8880, RZ ;  /* 0x0000888002037816 */ /* 0x008fca00000000ff */
[----:B------:R-:W-:-:S07]  /*3a70*/  IMAD R3, R3, R17, RZ ;  /* 0x0000001103037224 */ /* 0x000fce00078e02ff */
.L_x_64:
[----:B------:R-:W-:Y:S05]  /*3a80*/  BSYNC B1 ;  /* 0x0000000000017941 */ /* 0x000fea0003800000 */
.L_x_63:
[----:B--2---:R-:W2:Y:S01]  /*3a90*/  LDL.LU R12, [R1+0x74] ;  /* 0x00007400010c7983 */ /* 0x004ea20000300800 */
[----:B------:R-:W-:Y:S01]  /*3aa0*/  BSSY B1, `(.L_x_65) ;  /* 0x0000007000017945 */ /* 0x000fe20003800000 */
[----:B--2---:R-:W-:-:S05]  /*3ab0*/  @!P4 IMAD R12, R12, R16, R3 ;  /* 0x000000100c0cc224 */ /* 0x004fca00078e0203 */
[----:B------:R2:W-:Y:S01]  /*3ac0*/  @!P4 STG.E.U8 desc[UR36][R4.64+0x19], R12 ;  /* 0x0000190c0400c986 */ /* 0x0005e2000c101124 */
[----:B------:R-:W-:Y:S05]  /*3ad0*/  @P5 BRA `(.L_x_66) ;  /* 0x00000000000c5947 */ /* 0x000fea0003800000 */
[----:B------:R-:W3:Y:S02]  /*3ae0*/  LDG.E.U8 R2, desc[UR36][R18.64+0x18] ;  /* 0x0000182412027981 */ /* 0x000ee4000c1e1100 */
[----:B---3--:R-:W-:-:S05]  /*3af0*/  PRMT R3, R2, 0x8880, RZ ;  /* 0x0000888002037816 */ /* 0x008fca00000000ff */
[----:B------:R-:W-:-:S07]  /*3b00*/  IMAD R3, R3, R17, RZ ;  /* 0x0000001103037224 */ /* 0x000fce00078e02ff */
.L_x_66:
[----:B------:R-:W-:Y:S05]  /*3b10*/  BSYNC B1 ;  /* 0x0000000000017941 */ /* 0x000fea0003800000 */
.L_x_65:
        /* <DEDUP_REMOVED lines=8> */
.L_x_68:
[----:B------:R-:W-:Y:S05]  /*3ba0*/  BSYNC B1 ;  /* 0x0000000000017941 */ /* 0x000fea0003800000 */
.L_x_67:
[----:B--2---:R-:W2:Y:S01]  /*3bb0*/  LDL.LU R12, [R1+0x7c] ;  /* 0x00007c00010c7983 */ /* 0x004ea20000300800 */
[----:B------:R-:W-:Y:S01]  /*3bc0*/  IADD3 R14, P4, R14, R22, RZ ;  /* 0x000000160e0e7210 */ /* 0x000fe20007f9e0ff */
[----:B------:R-:W-:Y:S03]  /*3bd0*/  BSSY B1, `(.L_x_69) ;  /* 0x000000c000017945 */ /* 0x000fe60003800000 */
[----:B------:R-:W-:Y:S01]  /*3be0*/  IADD3.X R15, R23, R15, R13, P4, !PT ;  /* 0x0000000f170f7210 */ /* 0x000fe200027fe40d */
[----:B--2---:R-:W-:Y:S01]  /*3bf0*/  @!P1 IMAD R219, R12, R16, R3 ;  /* 0x000000100cdb9224 */ /* 0x004fe200078e0203 */
[----:B------:R-:W-:Y:S01]  /*3c00*/  IADD3 R12, P2, P5, R218, R22, R222 ;  /* 0x00000016da0c7210 */ /* 0x000fe20007d5e0de */
[----:B------:R-:W-:-:S03]  /*3c10*/  IMAD.IADD R222, R13, 0x1, R223 ;  /* 0x000000010dde7824 */ /* 0x000fc600078e02df */
[----:B------:R2:W-:Y:S01]  /*3c20*/  @!P1 STG.E.U8 desc[UR36][R10.64+0x19], R219 ;  /* 0x000019db0a009986 */ /* 0x0005e2000c101124 */
[----:B------:R-:W-:-:S04]  /*3c30*/  ISETP.GE.AND P1, PT, R220, 0x81, PT ;  /* 0x00000081dc00780c */ /* 0x000fc80003f26270 */
[----:B------:R-:W-:-:S13]  /*3c40*/  ISETP.LT.OR P4, PT, R0, 0x1, !P1 ;  /* 0x000000010000780c */ /* 0x000fda0004f81670 */
[----:B--2---:R-:W-:Y:S05]  /*3c50*/  @P4 BRA `(.L_x_70) ;  /* 0x00000000000c4947 */ /* 0x004fea0003800000 */
[----:B------:R-:W2:Y:S02]  /*3c60*/  LDG.E.U8 R2, desc[UR36][R14.64] ;  /* 0x000000240e027981 */ /* 0x000ea4000c1e1100 */
[----:B--2---:R-:W-:-:S05]  /*3c70*/  PRMT R3, R2, 0x8880, RZ ;  /* 0x0000888002037816 */ /* 0x004fca00000000ff */
[----:B------:R-:W-:-:S07]  /*3c80*/  IMAD R3, R3, R17, RZ ;  /* 0x0000001103037224 */ /* 0x000fce00078e02ff */
.L_x_70:
[----:B------:R-:W-:Y:S05]  /*3c90*/  BSYNC B1 ;  /* 0x0000000000017941 */ /* 0x000fea0003800000 */
.L_x_69:
[----:B------:R-:W2:Y:S01]  /*3ca0*/  LDL.LU R22, [R1] ;  /* 0x0000000001167983 */ /* 0x000ea20000300800 */
[----:B------:R-:W-:Y:S01]  /*3cb0*/  IADD3.X R13, R217, R23, R222, P2, P5 ;  /* 0x00000017d90d7210 */ /* 0x000fe200017ea4de */
[----:B------:R-:W-:Y:S01]  /*3cc0*/  BSSY B1, `(.L_x_71) ;  /* 0x000000a000017945 */ /* 0x000fe20003800000 */
[----:B------:R-:W-:-:S04]  /*3cd0*/  ISETP.GE.AND P2, PT, R220, 0x89, PT ;  /* 0x00000089dc00780c */ /* 0x000fc80003f46270 */
[----:B------:R-:W-:Y:S01]  /*3ce0*/  ISETP.LT.OR P5, PT, R0, 0x1, !P2 ;  /* 0x000000010000780c */ /* 0x000fe200057a1670 */
[----:B--2---:R-:W-:-:S05]  /*3cf0*/  @!P4 IMAD R22, R22, R16, R3 ;  /* 0x000000101616c224 */ /* 0x004fca00078e0203 */
[----:B------:R2:W-:Y:S01]  /*3d00*/  @!P4 STG.E.U8 desc[UR36][R6.64], R22 ;  /* 0x000000160600c986 */ /* 0x0005e2000c101124 */
[----:B------:R-:W-:-:S13]  /*3d10*/  ISETP.LT.OR P4, PT, R0, 0x2, !P1 ;  /* 0x000000020000780c */ /* 0x000fda0004f81670 */
[----:B--2---:R-:W-:Y:S05]  /*3d20*/  @P4 BRA `(.L_x_72) ;  /* 0x00000000000c4947 */ /* 0x004fea0003800000 */
[----:B------:R-:W2:Y:S02]  /*3d30*/  LDG.E.U8 R2, desc[UR36][R14.64+0x1] ;  /* 0x000001240e027981 */ /* 0x000ea4000c1e1100 */
[----:B--2---:R-:W-:-:S05]  /*3d40*/  PRMT R3, R2, 0x8880, RZ ;  /* 0x0000888002037816 */ /* 0x004fca00000000ff */
[----:B------:R-:W-:-:S07]  /*3d50*/  IMAD R3, R3, R17, RZ ;  /* 0x0000001103037224 */ /* 0x000fce00078e02ff */
.L_x_72:
[----:B------:R-:W-:Y:S05]  /*3d60*/  BSYNC B1 ;  /* 0x0000000000017941 */ /* 0x000fea0003800000 */
.L_x_71:
        /* <DEDUP_REMOVED lines=8> */
.L_x_74:
[----:B------:R-:W-:Y:S05]  /*3df0*/  BSYNC B1 ;  /* 0x0000000000017941 */ /* 0x000fea0003800000 */
.L_x_73:
[----:B--2---:R-:W2:Y:S01]  /*3e00*/  LDL.LU R22, [R1+0x8] ;  /* 0x0000080001167983 */ /* 0x004ea20000300800 */
[----:B------:R-:W-:Y:S01]  /*3e10*/  ISETP.LT.OR P4, PT, R0, 0x2, !P2 ;  /* 0x000000020000780c */ /* 0x000fe20005781670 */
[----:B------:R-:W-:Y:S01]  /*3e20*/  BSSY B1, `(.L_x_75) ;  /* 0x0000008000017945 */ /* 0x000fe20003800000 */
[----:B--2---:R-:W-:-:S05]  /*3e30*/  @!P5 IMAD R22, R22, R16, R3 ;  /* 0x000000101616d224 */ /* 0x004fca00078e0203 */
[----:B------:R2:W-:Y:S01]  /*3e40*/  @!P5 STG.E.U8 desc[UR36][R8.64], R22 ;  /* 0x000000160800d986 */ /* 0x0005e2000c101124 */
[----:B------:R-:W-:-:S05]  /*3e50*/  ISETP.LT.OR P5, PT, R0, 0x9, !P1 ;  /* 0x000000090000780c */ /* 0x000fca0004fa1670 */
[----:B------:R-:W-:Y:S08]  /*3e60*/  @P4 BRA `(.L_x_76) ;  /* 0x00000000000c4947 */ /* 0x000ff00003800000 */
[----:B------:R-:W3:Y:S02]  /*3e70*/  LDG.E.U8 R2, desc[UR36][R12.64+0x1] ;  /* 0x000001240c027981 */ /* 0x000ee4000c1e1100 */
[----:B---3--:R-:W-:-:S05]  /*3e80*/  PRMT R3, R2, 0x8880, RZ ;  /* 0x0000888002037816 */ /* 0x008fca00000000ff */
[----:B------:R-:W-:-:S07]  /*3e90*/  IMAD R3, R3, R17, RZ ;  /* 0x0000001103037224 */ /* 0x000fce00078e02ff */
.L_x_76:
[----:B------:R-:W-:Y:S05]  /*3ea0*/  BSYNC B1 ;  /* 0x0000000000017941 */ /* 0x000fea0003800000 */
.L_x_75:
        /* <DEDUP_REMOVED lines=8> */
.L_x_78:
[----:B------:R-:W-:Y:S05]  /*3f30*/  BSYNC B1 ;  /* 0x0000000000017941 */ /* 0x000fea0003800000 */
.L_x_77:
        /* <DEDUP_REMOVED lines=10> */
.L_x_80:
[----:B------:R-:W-:Y:S05]  /*3fe0*/  BSYNC B1 ;  /* 0x0000000000017941 */ /* 0x000fea0003800000 */
.L_x_79:
        /* <DEDUP_REMOVED lines=8> */
.L_x_82:
[----:B------:R-:W-:Y:S05]  /*4070*/  BSYNC B1 ;  /* 0x0000000000017941 */ /* 0x000fea0003800000 */
.L_x_81:
        /* <DEDUP_REMOVED lines=10> */
.L_x_84:
[----:B------:R-:W-:Y:S05]  /*4120*/  BSYNC B1 ;  /* 0x0000000000017941 */ /* 0x000fea0003800000 */
.L_x_83:
[----:B--2---:R-:W2:Y:S01]  /*4130*/  LDL.LU R22, [R1+0x1c] ;  /* 0x00001c0001167983 */ /* 0x004ea20000300800 */
[----:B------:R-:W-:Y:S01]  /*4140*/  BSSY B1, `(.L_x_85) ;  /* 0x0000007000017945 */ /* 0x000fe20003800000 */
[----:B--2---:R-:W-:-:S05]  /*4150*/  @!P4 IMAD R22, R22, R16, R3 ;  /* 0x000000101616c224 */ /* 0x004fca00078e0203 */
[----:B------:R2:W-:Y:S01]  /*4160*/  @!P4 STG.E.U8 desc[UR36][R8.64+0x9], R22 ;  /* 0x000009160800c986 */ /* 0x0005e2000c101124 */
[----:B------:R-:W-:Y:S05]  /*4170*/  @P5 BRA `(.L_x_86) ;  /* 0x00000000000c5947 */ /* 0x000fea0003800000 */
[----:B------:R-:W2:Y:S02]  /*4180*/  LDG.E.U8 R2, desc[UR36][R14.64+0x10] ;  /* 0x000010240e027981 */ /* 0x000ea4000c1e1100 */
[----:B--2---:R-:W-:-:S05]  /*4190*/  PRMT R22, R2, 0x8880, RZ ;  /* 0x0000888002167816 */ /* 0x004fca00000000ff */
[----:B------:R-:W-:-:S07]  /*41a0*/  IMAD R3, R22, R17, RZ ;  /* 0x0000001116037224 */ /* 0x000fce00078e02ff */
.L_x_86:
[----:B------:R-:W-:Y:S05]  /*41b0*/  BSYNC B1 ;  /* 0x0000000000017941 */ /* 0x000fea0003800000 */
.L_x_85:
        /* <DEDUP_REMOVED lines=10> */
.L_x_88:
[----:B------:R-:W-:Y:S05]  /*4260*/  BSYNC B1 ;  /* 0x0000000000017941 */ /* 0x000fea0003800000 */
.L_x_87:
        /* <DEDUP_REMOVED lines=8> */
.L_x_90:
[----:B------:R-:W-:Y:S05]  /*42f0*/  BSYNC B1 ;  /* 0x0000000000017941 */ /* 0x000fea0003800000 */
.L_x_89:
[----:B------:R-:W2:Y:S01]  /*4300*/  LDL.LU R22, [R1+0x28] ;  /* 0x0000280001167983 */ /* 0x000ea20000300800 */
        /* <DEDUP_REMOVED lines=9> */
.L_x_92:
[----:B------:R-:W-:Y:S05]  /*43a0*/  BSYNC B1 ;  /* 0x0000000000017941 */ /* 0x000fea0003800000 */
.L_x_91:
        /* <DEDUP_REMOVED lines=8> */
.L_x_94:
[----:B------:R-:W-:Y:S05]  /*4430*/  BSYNC B1 ;  /* 0x0000000000017941 */ /* 0x000fea0003800000 */
.L_x_93:
        /* <DEDUP_REMOVED lines=10> */
.L_x_96:
[----:B------:R-:W-:Y:S05]  /*44e0*/  BSYNC B1 ;  /* 0x0000000000017941 */ /* 0x000fea0003800000 */
.L_x_95:
        /* <DEDUP_REMOVED lines=8> */
.L_x_98:
[----:B------:R-:W-:Y:S05]  /*4570*/  BSYNC B1 ;  /* 0x0000000000017941 */ /* 0x000fea0003800000 */
.L_x_97:
        /* <DEDUP_REMOVED lines=10> */
.L_x_100:
[----:B------:R-:W-:Y:S05]  /*4620*/  BSYNC B1 ;  /* 0x0000000000017941 */ /* 0x000fea0003800000 */
.L_x_99:
        /* <DEDUP_REMOVED lines=8> */
.L_x_102:
[----:B------:R-:W-:Y:S05]  /*46b0*/  BSYNC B1 ;  /* 0x0000000000017941 */ /* 0x000fea0003800000 */
.L_x_101:
[----:B------:R-:W-:Y:S01]  /*46c0*/  ISETP.LT.OR P4, PT, R0, 0x22, !P3 ;  /* 0x000000220000780c */ /* 0x000fe20005f81670 */
[----:B--2---:R-:W-:Y:S01]  /*46d0*/  @!P5 IMAD R23, R200, R16, R3 ;  /* 0x00000010c817d224 */ /* 0x004fe200078e0203 */
[----:B------:R-:W-:Y:S04]  /*46e0*/  BSSY B1, `(.L_x_103) ;  /* 0x0000007000017945 */ /* 0x000fe80003800000 */
[----:B------:R2:W-:Y:S01]  /*46f0*/  @!P5 STG.E.U8 desc[UR36][R4.64+0x20], R23 ;  /* 0x000020170400d986 */ /* 0x0005e2000c101124 */
[----:B------:R-:W-:-:S06]  /*4700*/  ISETP.LT.OR P5, PT, R0, 0x21, !P0 ;  /* 0x000000210000780c */ /* 0x000fcc00047a1670 */
[----:B------:R-:W-:Y:S07]  /*4710*/  @P4 BRA `(.L_x_104) ;  /* 0x00000000000c4947 */ /* 0x000fee0003800000 */
[----:B------:R-:W3:Y:S02]  /*4720*/  LDG.E.U8 R2, desc[UR36][R20.64+0x21] ;  /* 0x0000212414027981 */ /* 0x000ee4000c1e1100 */
[----:B---3--:R-:W-:-:S05]  /*4730*/  PRMT R22, R2, 0x8880, RZ ;  /* 0x0000888002167816 */ /* 0x008fca00000000ff */
[----:B------:R-:W-:-:S07]  /*4740*/  IMAD R3, R22, R17, RZ ;  /* 0x0000001116037224 */ /* 0x000fce00078e02ff */
.L_x_104:
[----:B------:R-:W-:Y:S05]  /*4750*/  BSYNC B1 ;  /* 0x0000000000017941 */ /* 0x000fea0003800000 */
.L_x_103:
[----:B------:R-:W-:Y:S01]  /*4760*/  @!P4 IMAD R201, R201, R16, R3 ;  /* 0x00000010c9c9c224 */ /* 0x000fe200078e0203 */
[----:B------:R-:W-:Y:S04]  /*4770*/  BSSY B1, `(.L_x_105) ;  /* 0x0000006000017945 */ /* 0x000fe80003800000 */
[----:B------:R3:W-:Y:S01]  /*4780*/  @!P4 STG.E.U8 desc[UR36][R4.64+0x21], R201 ;  /* 0x000021c90400c986 */ /* 0x0007e2000c101124 */
[----:B------:R-:W-:Y:S05]  /*4790*/  @P5 BRA `(.L_x_106) ;  /* 0x00000000000c5947 */ /* 0x000fea0003800000 */
[----:B------:R-:W4:Y:S02]  /*47a0*/  LDG.E.U8 R2, desc[UR36][R18.64+0x20] ;  /* 0x0000202412027981 */ /* 0x000f24000c1e1100 */
[----:B----4-:R-:W-:-:S05]  /*47b0*/  PRMT R22, R2, 0x8880, RZ ;  /* 0x0000888002167816 */ /* 0x010fca00000000ff */
[----:B------:R-:W-:-:S07]  /*47c0*/  IMAD R3, R22, R17, RZ ;  /* 0x0000001116037224 */ /* 0x000fce00078e02ff */
.L_x_106:
[----:B------:R-:W-:Y:S05]  /*47d0*/  BSYNC B1 ;  /* 0x0000000000017941 */ /* 0x000fea0003800000 */
.L_x_105:
[----:B------:R-:W-:Y:S01]  /*47e0*/  ISETP.LT.OR P4, PT, R0, 0x22, !P0 ;  /* 0x000000220000780c */ /* 0x000fe20004781670 */
[----:B--2---:R-:W-:Y:S01]  /*47f0*/  @!P5 IMAD R23, R202, R16, R3 ;  /* 0x00000010ca17d224 */ /* 0x004fe200078e0203 */
[----:B------:R-:W-:Y:S04]  /*4800*/  BSSY B1, `(.L_x_107) ;  /* 0x0000007000017945 */ /* 0x000fe80003800000 */
[----:B------:R2:W-:Y:S01]  /*4810*/  @!P5 STG.E.U8 desc[UR36][R10.64+0x20], R23 ;  /* 0x000020170a00d986 */ /* 0x0005e2000c101124 */
[----:B------:R-:W-:-:S06]  /*4820*/  ISETP.LT.OR P5, PT, R0, 0x29, !P3 ;  /* 0x000000290000780c */ /* 0x000fcc0005fa1670 */
[----:B------:R-:W-:Y:S07]  /*4830*/  @P4 BRA `(.L_x_108) ;  /* 0x00000000000c4947 */ /* 0x000fee0003800000 */
[----:B------:R-:W4:Y:S02]  /*4840*/  LDG.E.U8 R2, desc[UR36][R18.64+0x21] ;  /* 0x0000212412027981 */ /* 0x000f24000c1e1100 */
[----:B----4-:R-:W-:-:S05]  /*4850*/  PRMT R22, R2, 0x8880, RZ ;  /* 0x0000888002167816 */ /* 0x010fca00000000ff */
[----:B------:R-:W-:-:S07]  /*4860*/  IMAD R3, R22, R17, RZ ;  /* 0x0000001116037224 */ /* 0x000fce00078e02ff */
.L_x_108:
[----:B------:R-:W-:Y:S05]  /*4870*/  BSYNC B1 ;  /* 0x0000000000017941 */ /* 0x000fea0003800000 */
.L_x_107:
[----:B------:R-:W-:Y:S01]  /*4880*/  @!P4 IMAD R203, R203, R16, R3 ;  /* 0x00000010cbcbc224 */ /* 0x000fe200078e0203 */
[----:B------:R-:W-:Y:S04]  /*4890*/  BSSY B1, `(.L_x_109) ;  /* 0x0000006000017945 */ /* 0x000fe80003800000 */
[----:B------:R4:W-:Y:S01]  /*48a0*/  @!P4 STG.E.U8 desc[UR36][R10.64+0x21], R203 ;  /* 0x000021cb0a00c986 */ /* 0x0009e2000c101124 */
[----:B------:R-:W-:Y:S05]  /*48b0*/  @P5 BRA `(.L_x_110) ;  /* 0x00000000000c5947 */ /* 0x000fea0003800000 */
[----:B------:R-:W5:Y:S02]  /*48c0*/  LDG.E.U8 R2, desc[UR36][R20.64+0x28] ;  /* 0x0000282414027981 */ /* 0x000f64000c1e1100 */
[----:B-----5:R-:W-:-:S05]  /*48d0*/  PRMT R22, R2, 0x8880, RZ ;  /* 0x0000888002167816 */ /* 0x020fca00000000ff */
[----:B------:R-:W-:-:S07]  /*48e0*/  IMAD R3, R22, R17, RZ ;  /* 0x0000001116037224 */ /* 0x000fce00078e02ff */
.L_x_110:
[----:B------:R-:W-:Y:S05]  /*48f0*/  BSYNC B1 ;  /* 0x0000000000017941 */ /* 0x000fea0003800000 */
.L_x_109:
[----:B------:R-:W-:Y:S01]  /*4900*/  ISETP.LT.OR P4, PT, R0, 0x2a, !P3 ;  /* 0x0000002a0000780c */ /* 0x000fe20005f81670 */
[----:B--2---:R-:W-:Y:S01]  /*4910*/  @!P5 IMAD R23, R204, R16, R3 ;  /* 0x00000010cc17d224 */ /* 0x004fe200078e0203 */
[----:B------:R-:W-:Y:S04]  /*4920*/  BSSY B1, `(.L_x_111) ;  /* 0x0000007000017945 */ /* 0x000fe80003800000 */
[----:B------:R2:W-:Y:S01]  /*4930*/  @!P5 STG.E.U8 desc[UR36][R4.64+0x28], R23 ;  /* 0x000028170400d986 */ /* 0x0005e2000c101124 */
[----:B------:R-:W-:-:S06]  /*4940*/  ISETP.LT.OR P5, PT, R0, 0x29, !P0 ;  /* 0x000000290000780c */ /* 0x000fcc00047a1670 */
[----:B------:R-:W-:Y:S07]  /*4950*/  @P4 BRA `(.L_x_112) ;  /* 0x00000000000c4947 */ /* 0x000fee0003800000 */
[----:B------:R-:W5:Y:S02]  /*4960*/  LDG.E.U8 R2, desc[UR36][R20.64+0x29] ;  /* 0x0000292414027981 */ /* 0x000f64000c1e1100 */
[----:B-----5:R-:W-:-:S05]  /*4970*/  PRMT R22, R2, 0x8880, RZ ;  /* 0x0000888002167816 */ /* 0x020fca00000000ff */
[----:B------:R-:W-:-:S07]  /*4980*/  IMAD R3, R22, R17, RZ ;  /* 0x0000001116037224 */ /* 0x000fce00078e02ff */
.L_x_112:
[----:B------:R-:W-:Y:S05]  /*4990*/  BSYNC B1 ;  /* 0x0000000000017941 */ /* 0x000fea0003800000 */
.L_x_111:
[----:B------:R-:W-:Y:S01]  /*49a0*/  @!P4 IMAD R205, R205, R16, R3 ;  /* 0x00000010cdcdc224 */ /* 0x000fe200078e0203 */
[----:B------:R-:W-:Y:S04]  /*49b0*/  BSSY B1, `(.L_x_113) ;  /* 0x0000006000017945 */ /* 0x000fe80003800000 */
[----:B------:R0:W-:Y:S01]  /*49c0*/  @!P4 STG.E.U8 desc[UR36][R4.64+0x29], R205 ;  /* 0x000029cd0400c986 */ /* 0x0001e2000c101124 */
[----:B------:R-:W-:Y:S05]  /*49d0*/  @P5 BRA `(.L_x_114) ;  /* 0x00000000000c5947 */ /* 0x000fea0003800000 */
[----:B------:R-:W5:Y:S02]  /*49e0*/  LDG.E.U8 R2, desc[UR36][R18.64+0x28] ;  /* 0x0000282412027981 */ /* 0x000f64000c1e1100 */
[----:B-----5:R-:W-:-:S05]  /*49f0*/  PRMT R22, R2, 0x8880, RZ ;  /* 0x0000888002167816 */ /* 0x020fca00000000ff */
[----:B------:R-:W-:-:S07]  /*4a00*/  IMAD R3, R22, R17, RZ ;  /* 0x0000001116037224 */ /* 0x000fce00078e02ff */
.L_x_114:
[----:B------:R-:W-:Y:S05]  /*4a10*/  BSYNC B1 ;  /* 0x0000000000017941 */ /* 0x000fea0003800000 */
.L_x_113:
        /* <DEDUP_REMOVED lines=9> */
.L_x_116:
[----:B------:R-:W-:Y:S05]  /*4ab0*/  BSYNC B1 ;  /* 0x0000000000017941 */ /* 0x000fea0003800000 */
.L_x_115:
[----:B------:R-:W-:Y:S01]  /*4ac0*/  @!P4 IMAD R207, R207, R16, R3 ;  /* 0x00000010cfcfc224 */ /* 0x000fe200078e0203 */
[----:B------:R-:W-:Y:S04]  /*4ad0*/  BSSY B1, `(.L_x_117) ;  /* 0x0000006000017945 */ /* 0x000fe80003800000 */
[----:B------:R0:W-:Y:S01]  /*4ae0*/  @!P4 STG.E.U8 desc[UR36][R10.64+0x29], R207 ;  /* 0x000029cf0a00c986 */ /* 0x0001e2000c101124 */
[----:B------:R-:W-:Y:S05]  /*4af0*/  @P5 BRA `(.L_x_118) ;  /* 0x00000000000c5947 */ /* 0x000fea0003800000 */
[----:B------:R-:W5:Y:S02]  /*4b00*/  LDG.E.U8 R2, desc[UR36][R20.64+0x30] ;  /* 0x0000302414027981 */ /* 0x000f64000c1e1100 */
[----:B-----5:R-:W-:-:S05]  /*4b10*/  PRMT R22, R2, 0x8880, RZ ;  /* 0x0000888002167816 */ /* 0x020fca00000000ff */
[----:B------:R-:W-:-:S07]  /*4b20*/  IMAD R3, R22, R17, RZ ;  /* 0x0000001116037224 */ /* 0x000fce00078e02ff */
.L_x_118:
[----:B------:R-:W-:Y:S05]  /*4b30*/  BSYNC B1 ;  /* 0x0000000000017941 */ /* 0x000fea0003800000 */
.L_x_117:
        /* <DEDUP_REMOVED lines=9> */
.L_x_120:
[----:B------:R-:W-:Y:S05]  /*4bd0*/  BSYNC B1 ;  /* 0x0000000000017941 */ /* 0x000fea0003800000 */
.L_x_119:
[----:B------:R-:W-:Y:S01]  /*4be0*/  @!P4 IMAD R209, R209, R16, R3 ;  /* 0x00000010d1d1c224 */ /* 0x000fe200078e0203 */
[----:B------:R-:W-:Y:S04]  /*4bf0*/  BSSY B1, `(.L_x_121) ;  /* 0x0000006000017945 */ /* 0x000fe80003800000 */
[----:B------:R0:W-:Y:S01]  /*4c00*/  @!P4 STG.E.U8 desc[UR36][R4.64+0x31], R209 ;  /* 0x000031d10400c986 */ /* 0x0001e2000c101124 */
[----:B------:R-:W-:Y:S05]  /*4c10*/  @P5 BRA `(.L_x_122) ;  /* 0x00000000000c5947 */ /* 0x000fea0003800000 */
[----:B------:R-:W5:Y:S02]  /*4c20*/  LDG.E.U8 R2, desc[UR36][R18.64+0x30] ;  /* 0x0000302412027981 */ /* 0x000f64000c1e1100 */
[----:B-----5:R-:W-:-:S05]  /*4c30*/  PRMT R22, R2, 0x8880, RZ ;  /* 0x0000888002167816 */ /* 0x020fca00000000ff */
[----:B------:R-:W-:-:S07]  /*4c40*/  IMAD R3, R22, R17, RZ ;  /* 0x0000001116037224 */ /* 0x000fce00078e02ff */
.L_x_122:
[----:B------:R-:W-:Y:S05]  /*4c50*/  BSYNC B1 ;  /* 0x0000000000017941 */ /* 0x000fea0003800000 */
.L_x_121:
        /* <DEDUP_REMOVED lines=9> */
.L_x_124:
[----:B------:R-:W-:Y:S05]  /*4cf0*/  BSYNC B1 ;  /* 0x0000000000017941 */ /* 0x000fea0003800000 */
.L_x_123:
[----:B------:R-:W-:Y:S01]  /*4d00*/  @!P4 IMAD R211, R211, R16, R3 ;  /* 0x00000010d3d3c224 */ /* 0x000fe200078e0203 */
[----:B------:R-:W-:Y:S04]  /*4d10*/  BSSY B1, `(.L_x_125) ;  /* 0x0000006000017945 */ /* 0x000fe80003800000 */
[----:B------:R0:W-:Y:S01]  /*4d20*/  @!P4 STG.E.U8 desc[UR36][R10.64+0x31], R211 ;  /* 0x000031d30a00c986 */ /* 0x0001e2000c101124 */
[----:B------:R-:W-:Y:S05]  /*4d30*/  @P5 BRA `(.L_x_126) ;  /* 0x00000000000c5947 */ /* 0x000fea0003800000 */
[----:B------:R-:W5:Y:S02]  /*4d40*/  LDG.E.U8 R2, desc[UR36][R20.64+0x38] ;  /* 0x0000382414027981 */ /* 0x000f64000c1e1100 */
[----:B-----5:R-:W-:-:S05]  /*4d50*/  PRMT R22, R2, 0x8880, RZ ;  /* 0x0000888002167816 */ /* 0x020fca00000000ff */
[----:B------:R-:W-:-:S07]  /*4d60*/  IMAD R3, R22, R17, RZ ;  /* 0x0000001116037224 */ /* 0x000fce00078e02ff */
.L_x_126:
[----:B------:R-:W-:Y:S05]  /*4d70*/  BSYNC B1 ;  /* 0x0000000000017941 */ /* 0x000fea0003800000 */
.L_x_125:
        /* <DEDUP_REMOVED lines=9> */
.L_x_128:
[----:B------:R-:W-:Y:S05]  /*4e10*/  BSYNC B1 ;  /* 0x0000000000017941 */ /* 0x000fea0003800000 */
.L_x_127:
[----:B------:R-:W-:Y:S01]  /*4e20*/  @!P4 IMAD R213, R213, R16, R3 ;  /* 0x00000010d5d5c224 */ /* 0x000fe200078e0203 */
[----:B------:R-:W-:Y:S04]  /*4e30*/  BSSY B1, `(.L_x_129) ;  /* 0x0000006000017945 */ /* 0x000fe80003800000 */
[----:B------:R0:W-:Y:S01]  /*4e40*/  @!P4 STG.E.U8 desc[UR36][R4.64+0x39], R213 ;  /* 0x000039d50400c986 */ /* 0x0001e2000c101124 */
[----:B------:R-:W-:Y:S05]  /*4e50*/  @P5 BRA `(.L_x_130) ;  /* 0x00000000000c5947 */ /* 0x000fea0003800000 */
[----:B------:R-:W5:Y:S02]  /*4e60*/  LDG.E.U8 R2, desc[UR36][R18.64+0x38] ;  /* 0x0000382412027981 */ /* 0x000f64000c1e1100 */
[----:B-----5:R-:W-:-:S05]  /*4e70*/  PRMT R22, R2, 0x8880, RZ ;  /* 0x0000888002167816 */ /* 0x020fca00000000ff */
[----:B------:R-:W-:-:S07]  /*4e80*/  IMAD R3, R22, R17, RZ ;  /* 0x0000001116037224 */ /* 0x000fce00078e02ff */
.L_x_130:
[----:B------:R-:W-:Y:S05]  /*4e90*/  BSYNC B1 ;  /* 0x0000000000017941 */ /* 0x000fea0003800000 */
.L_x_129:
        /* <DEDUP_REMOVED lines=9> */
.L_x_132:
[----:B------:R-:W-:Y:S05]  /*4f30*/  BSYNC B1 ;  /* 0x0000000000017941 */ /* 0x000fea0003800000 */
.L_x_131:
[----:B------:R-:W-:Y:S01]  /*4f40*/  @!P4 IMAD R215, R215, R16, R3 ;  /* 0x00000010d7d7c224 */ /* 0x000fe200078e0203 */
[----:B------:R-:W-:Y:S04]  /*4f50*/  BSSY B1, `(.L_x_133) ;  /* 0x0000006000017945 */ /* 0x000fe80003800000 */
[----:B------:R0:W-:Y:S01]  /*4f60*/  @!P4 STG.E.U8 desc[UR36][R10.64+0x39], R215 ;  /* 0x000039d70a00c986 */ /* 0x0001e2000c101124 */
[----:B------:R-:W-:Y:S05]  /*4f70*/  @P5 BRA `(.L_x_134) ;  /* 0x00000000000c5947 */ /* 0x000fea0003800000 */
[----:B------:R-:W5:Y:S02]  /*4f80*/  LDG.E.U8 R2, desc[UR36][R14.64+0x20] ;  /* 0x000020240e027981 */ /* 0x000f64000c1e1100 */
[----:B-----5:R-:W-:-:S05]  /*4f90*/  PRMT R22, R2, 0x8880, RZ ;  /* 0x0000888002167816 */ /* 0x020fca00000000ff */
[----:B------:R-:W-:-:S07]  /*4fa0*/  IMAD R3, R22, R17, RZ ;  /* 0x0000001116037224 */ /* 0x000fce00078e02ff */
.L_x_134:
[----:B------:R-:W-:Y:S05]  /*4fb0*/  BSYNC B1 ;  /* 0x0000000000017941 */ /* 0x000fea0003800000 */
.L_x_133:
        /* <DEDUP_REMOVED lines=9> */
.L_x_136:
[----:B------:R-:W-:Y:S05]  /*5050*/  BSYNC B1 ;  /* 0x0000000000017941 */ /* 0x000fea0003800000 */
.L_x_135:
[----:B------:R-:W-:Y:S01]  /*5060*/  @!P4 IMAD R185, R185, R16, R3 ;  /* 0x00000010b9b9c224 */ /* 0x000fe200078e0203 */
[----:B------:R-:W-:Y:S04]  /*5070*/  BSSY B1, `(.L_x_137) ;  /* 0x0000006000017945 */ /* 0x000fe80003800000 */
[----:B------:R0:W-:Y:S01]  /*5080*/  @!P4 STG.E.U8 desc[UR36][R6.64+0x21], R185 ;  /* 0x000021b90600c986 */ /* 0x0001e2000c101124 */
[----:B------:R-:W-:Y:S05]  /*5090*/  @P5 BRA `(.L_x_138) ;  /* 0x00000000000c5947 */ /* 0x000fea0003800000 */
[----:B------:R-:W5:Y:S02]  /*50a0*/  LDG.E.U8 R2, desc[UR36][R12.64+0x20] ;  /* 0x000020240c027981 */ /* 0x000f64000c1e1100 */
[----:B-----5:R-:W-:-:S05]  /*50b0*/  PRMT R22, R2, 0x8880, RZ ;  /* 0x0000888002167816 */ /* 0x020fca00000000ff */
[----:B------:R-:W-:-:S07]  /*50c0*/  IMAD R3, R22, R17, RZ ;  /* 0x0000001116037224 */ /* 0x000fce00078e02ff */
.L_x_138:
[----:B------:R-:W-:Y:S05]  /*50d0*/  BSYNC B1 ;  /* 0x0000000000017941 */ /* 0x000fea0003800000 */
.L_x_137:
        /* <DEDUP_REMOVED lines=9> */
.L_x_140:
[----:B------:R-:W-:Y:S05]  /*5170*/  BSYNC B1 ;  /* 0x0000000000017941 */ /* 0x000fea0003800000 */
.L_x_139:
[----:B------:R-:W-:Y:S01]  /*5180*/  @!P4 IMAD R187, R187, R16, R3 ;  /* 0x00000010bbbbc224 */ /* 0x000fe200078e0203 */
[----:B------:R-:W-:Y:S04]  /*5190*/  BSSY B1, `(.L_x_141) ;  /* 0x0000006000017945 */ /* 0x000fe80003800000 */
[----:B------:R0:W-:Y:S01]  /*51a0*/  @!P4 STG.E.U8 desc[UR36][R8.64+0x21], R187 ;  /* 0x000021bb0800c986 */ /* 0x0001e2000c101124 */
[----:B------:R-:W-:Y:S05]  /*51b0*/  @P5 BRA `(.L_x_142) ;  /* 0x00000000000c5947 */ /* 0x000fea0003800000 */
[----:B------:R-:W5:Y:S02]  /*51c0*/  LDG.E.U8 R2, desc[UR36][R14.64+0x28] ;  /* 0x000028240e027981 */ /* 0x000f64000c1e1100 */
[----:B-----5:R-:W-:-:S05]  /*51d0*/  PRMT R22, R2, 0x8880, RZ ;  /* 0x0000888002167816 */ /* 0x020fca00000000ff */
[----:B------:R-:W-:-:S07]  /*51e0*/  IMAD R3, R22, R17, RZ ;  /* 0x0000001116037224 */ /* 0x000fce00078e02ff */
.L_x_142:
[----:B------:R-:W-:Y:S05]  /*51f0*/  BSYNC B1 ;  /* 0x0000000000017941 */ /* 0x000fea0003800000 */
.L_x_141:
        /* <DEDUP_REMOVED lines=9> */
.L_x_144:
[----:B------:R-:W-:Y:S05]  /*5290*/  BSYNC B1 ;  /* 0x0000000000017941 */ /* 0x000fea0003800000 */
.L_x_143:
[----:B------:R-:W-:Y:S01]  /*52a0*/  @!P4 IMAD R189, R189, R16, R3 ;  /* 0x00000010bdbdc224 */ /* 0x000fe200078e0203 */
[----:B------:R-:W-:Y:S04]  /*52b0*/  BSSY B1, `(.L_x_145) ;  /* 0x0000006000017945 */ /* 0x000fe80003800000 */
[----:B------:R0:W-:Y:S01]  /*52c0*/  @!P4 STG.E.U8 desc[UR36][R6.64+0x29], R189 ;  /* 0x000029bd0600c986 */ /* 0x0001e2000c101124 */
[----:B------:R-:W-:Y:S05]  /*52d0*/  @P5 BRA `(.L_x_146) ;  /* 0x00000000000c5947 */ /* 0x000fea0003800000 */
[----:B------:R-:W5:Y:S02]  /*52e0*/  LDG.E.U8 R2, desc[UR36][R12.64+0x28] ;  /* 0x000028240c027981 */ /* 0x000f64000c1e1100 */
[----:B-----5:R-:W-:-:S05]  /*52f0*/  PRMT R22, R2, 0x8880, RZ ;  /* 0x0000888002167816 */ /* 0x020fca00000000ff */
[----:B------:R-:W-:-:S07]  /*5300*/  IMAD R3, R22, R17, RZ ;  /* 0x0000001116037224 */ /* 0x000fce00078e02ff */
.L_x_146:
[----:B------:R-:W-:Y:S05]  /*5310*/  BSYNC B1 ;  /* 0x0000000000017941 */ /* 0x000fea0003800000 */
.L_x_145:
        /* <DEDUP_REMOVED lines=9> */
.L_x_148:
[----:B------:R-:W-:Y:S05]  /*53b0*/  BSYNC B1 ;  /* 0x0000000000017941 */ /* 0x000fea0003800000 */
.L_x_147:
[----:B------:R-:W-:Y:S01]  /*53c0*/  @!P4 IMAD R191, R191, R16, R3 ;  /* 0x00000010bfbfc224 */ /* 0x000fe200078e0203 */
[----:B------:R-:W-:Y:S04]  /*53d0*/  BSSY B1, `(.L_x_149) ;  /* 0x0000006000017945 */ /* 0x000fe80003800000 */
[----:B------:R0:W-:Y:S01]  /*53e0*/  @!P4 STG.E.U8 desc[UR36][R8.64+0x29], R191 ;  /* 0x000029bf0800c986 */ /* 0x0001e2000c101124 */
[----:B------:R-:W-:Y:S05]  /*53f0*/  @P5 BRA `(.L_x_150) ;  /* 0x00000000000c5947 */ /* 0x000fea0003800000 */
[----:B------:R-:W5:Y:S02]  /*5400*/  LDG.E.U8 R2, desc[UR36][R14.64+0x30] ;  /* 0x000030240e027981 */ /* 0x000f64000c1e1100 */
[----:B-----5:R-:W-:-:S05]  /*5410*/  PRMT R22, R2, 0x8880, RZ ;  /* 0x0000888002167816 */ /* 0x020fca00000000ff */
[----:B------:R-:W-:-:S07]  /*5420*/  IMAD R3, R22, R17, RZ ;  /* 0x0000001116037224 */ /* 0x000fce00078e02ff */
.L_x_150:
[----:B------:R-:W-:Y:S05]  /*5430*/  BSYNC B1 ;  /* 0x0000000000017941 */ /* 0x000fea0003800000 */
.L_x_149:
        /* <DEDUP_REMOVED lines=9> */
.L_x_152:
[----:B------:R-:W-:Y:S05]  /*54d0*/  BSYNC B1 ;  /* 0x0000000000017941 */ /* 0x000fea0003800000 */
.L_x_151:
[----:B------:R-:W-:Y:S01]  /*54e0*/  @!P4 IMAD R193, R193, R16, R3 ;  /* 0x00000010c1c1c224 */ /* 0x000fe200078e0203 */
[----:B------:R-:W-:Y:S04]  /*54f0*/  BSSY B1, `(.L_x_153) ;  /* 0x0000006000017945 */ /* 0x000fe80003800000 */
[----:B------:R0:W-:Y:S01]  /*5500*/  @!P4 STG.E.U8 desc[UR36][R6.64+0x31], R193 ;  /* 0x000031c10600c986 */ /* 0x0001e2000c101124 */
[----:B------:R-:W-:Y:S05]  /*5510*/  @P5 BRA `(.L_x_154) ;  /* 0x00000000000c5947 */ /* 0x000fea0003800000 */
[----:B------:R-:W5:Y:S02]  /*5520*/  LDG.E.U8 R2, desc[UR36][R12.64+0x30] ;  /* 0x000030240c027981 */ /* 0x000f64000c1e1100 */
[----:B-----5:R-:W-:-:S05]  /*5530*/  PRMT R22, R2, 0x8880, RZ ;  /* 0x0000888002167816 */ /* 0x020fca00000000ff */
[----:B------:R-:W-:-:S07]  /*5540*/  IMAD R3, R22, R17, RZ ;  /* 0x0000001116037224 */ /* 0x000fce00078e02ff */
.L_x_154:
[----:B------:R-:W-:Y:S05]  /*5550*/  BSYNC B1 ;  /* 0x0000000000017941 */ /* 0x000fea0003800000 */
.L_x_153:
        /* <DEDUP_REMOVED lines=9> */
.L_x_156:
[----:B------:R-:W-:Y:S05]  /*55f0*/  BSYNC B1 ;  /* 0x0000000000017941 */ /* 0x000fea0003800000 */
.L_x_155:
[----:B------:R-:W-:Y:S01]  /*5600*/  @!P4 IMAD R195, R195, R16, R3 ;  /* 0x00000010c3c3c224 */ /* 0x000fe200078e0203 */
[----:B------:R-:W-:Y:S04]  /*5610*/  BSSY B1, `(.L_x_157) ;  /* 0x0000006000017945 */ /* 0x000fe80003800000 */
[----:B------:R0:W-:Y:S01]  /*5620*/  @!P4 STG.E.U8 desc[UR36][R8.64+0x31], R195 ;  /* 0x000031c30800c986 */ /* 0x0001e2000c101124 */
[----:B------:R-:W-:Y:S05]  /*5630*/  @P5 BRA `(.L_x_158) ;  /* 0x00000000000c5947 */ /* 0x000fea0003800000 */
[----:B------:R-:W5:Y:S02]  /*5640*/  LDG.E.U8 R2, desc[UR36][R14.64+0x38] ;  /* 0x000038240e027981 */ /* 0x000f64000c1e1100 */
[----:B-----5:R-:W-:-:S05]  /*5650*/  PRMT R22, R2, 0x8880, RZ ;  /* 0x0000888002167816 */ /* 0x020fca00000000ff */
[----:B------:R-:W-:-:S07]  /*5660*/  IMAD R3, R22, R17, RZ ;  /* 0x0000001116037224 */ /* 0x000fce00078e02ff */
.L_x_158:
[----:B------:R-:W-:Y:S05]  /*5670*/  BSYNC B1 ;  /* 0x0000000000017941 */ /* 0x000fea0003800000 */
.L_x_157:
        /* <DEDUP_REMOVED lines=9> */
.L_x_160:
[----:B------:R-:W-:Y:S05]  /*5710*/  BSYNC B1 ;  /* 0x0000000000017941 */ /* 0x000fea0003800000 */
.L_x_159:
[----:B------:R-:W-:Y:S01]  /*5720*/  @!P4 IMAD R197, R197, R16, R3 ;  /* 0x00000010c5c5c224 */ /* 0x000fe200078e0203 */
[----:B------:R-:W-:Y:S04]  /*5730*/  BSSY B1, `(.L_x_161) ;  /* 0x0000006000017945 */ /* 0x000fe80003800000 */
[----:B------:R0:W-:Y:S01]  /*5740*/  @!P4 STG.E.U8 desc[UR36][R6.64+0x39], R197 ;  /* 0x000039c50600c986 */ /* 0x0001e2000c101124 */
[----:B------:R-:W-:Y:S05]  /*5750*/  @P5 BRA `(.L_x_162) ;  /* 0x00000000000c5947 */ /* 0x000fea0003800000 */
[----:B------:R-:W5:Y:S02]  /*5760*/  LDG.E.U8 R2, desc[UR36][R12.64+0x38] ;  /* 0x000038240c027981 */ /* 0x000f64000c1e1100 */
[----:B-----5:R-:W-:-:S05]  /*5770*/  PRMT R22, R2, 0x8880, RZ ;  /* 0x0000888002167816 */ /* 0x020fca00000000ff */
[----:B------:R-:W-:-:S07]  /*5780*/  IMAD R3, R22, R17, RZ ;  /* 0x0000001116037224 */ /* 0x000fce00078e02ff */
.L_x_162:
[----:B------:R-:W-:Y:S05]  /*5790*/  BSYNC B1 ;  /* 0x0000000000017941 */ /* 0x000fea0003800000 */
.L_x_161:
        /* <DEDUP_REMOVED lines=9> */
.L_x_164:
[----:B------:R-:W-:Y:S05]  /*5830*/  BSYNC B1 ;  /* 0x0000000000017941 */ /* 0x000fea0003800000 */
.L_x_163:
[----:B------:R-:W-:Y:S01]  /*5840*/  @!P4 IMAD R199, R199, R16, R3 ;  /* 0x00000010c7c7c224 */ /* 0x000fe200078e0203 */
[----:B------:R-:W-:Y:S04]  /*5850*/  BSSY B1, `(.L_x_165) ;  /* 0x0000006000017945 */ /* 0x000fe80003800000 */
[----:B------:R0:W-:Y:S01]  /*5860*/  @!P4 STG.E.U8 desc[UR36][R8.64+0x39], R199 ;  /* 0x000039c70800c986 */ /* 0x0001e2000c101124 */
[----:B------:R-:W-:Y:S05]  /*5870*/  @P5 BRA `(.L_x_166) ;  /* 0x00000000000c5947 */ /* 0x000fea0003800000 */
[----:B------:R-:W5:Y:S02]  /*5880*/  LDG.E.U8 R2, desc[UR36][R20.64+0x40] ;  /* 0x0000402414027981 */ /* 0x000f64000c1e1100 */
[----:B-----5:R-:W-:-:S05]  /*5890*/  PRMT R22, R2, 0x8880, RZ ;  /* 0x0000888002167816 */ /* 0x020fca00000000ff */
[----:B------:R-:W-:-:S07]  /*58a0*/  IMAD R3, R22, R17, RZ ;  /* 0x0000001116037224 */ /* 0x000fce00078e02ff */
.L_x_166:
[----:B------:R-:W-:Y:S05]  /*58b0*/  BSYNC B1 ;  /* 0x0000000000017941 */ /* 0x000fea0003800000 */
.L_x_165:
        /* <DEDUP_REMOVED lines=9> */
.L_x_168:
[----:B------:R-:W-:Y:S05]  /*5950*/  BSYNC B1 ;  /* 0x0000000000017941 */ /* 0x000fea0003800000 */
.L_x_167:
[----:B------:R-:W-:Y:S01]  /*5960*/  @!P4 IMAD R169, R169, R16, R3 ;  /* 0x00000010a9a9c224 */ /* 0x000fe200078e0203 */
[----:B------:R-:W-:Y:S04]  /*5970*/  BSSY B1, `(.L_x_169) ;  /* 0x0000006000017945 */ /* 0x000fe80003800000 */
[----:B------:R0:W-:Y:S01]  /*5980*/  @!P4 STG.E.U8 desc[UR36][R4.64+0x41], R169 ;  /* 0x000041a90400c986 */ /* 0x0001e2000c101124 */
[----:B------:R-:W-:Y:S05]  /*5990*/  @P5 BRA `(.L_x_170) ;  /* 0x00000000000c5947 */ /* 0x000fea0003800000 */
[----:B------:R-:W5:Y:S02]  /*59a0*/  LDG.E.U8 R2, desc[UR36][R18.64+0x40] ;  /* 0x0000402412027981 */ /* 0x000f64000c1e1100 */
[----:B-----5:R-:W-:-:S05]  /*59b0*/  PRMT R22, R2, 0x8880, RZ ;  /* 0x0000888002167816 */ /* 0x020fca00000000ff */
[----:B------:R-:W-:-:S07]  /*59c0*/  IMAD R3, R22, R17, RZ ;  /* 0x0000001116037224 */ /* 0x000fce00078e02ff */
.L_x_170:
[----:B------:R-:W-:Y:S05]  /*59d0*/  BSYNC B1 ;  /* 0x0000000000017941 */ /* 0x000fea0003800000 */
.L_x_169:
        /* <DEDUP_REMOVED lines=9> */
.L_x_172:
[----:B------:R-:W-:Y:S05]  /*5a70*/  BSYNC B1 ;  /* 0x0000000000017941 */ /* 0x000fea0003800000 */
.L_x_171:
[----:B------:R-:W-:Y:S01]  /*5a80*/  @!P4 IMAD R171, R171, R16, R3 ;  /* 0x00000010ababc224 */ /* 0x000fe200078e0203 */
[----:B------:R-:W-:Y:S04]  /*5a90*/  BSSY B1, `(.L_x_173) ;  /* 0x0000006000017945 */ /* 0x000fe80003800000 */
[----:B------:R0:W-:Y:S01]  /*5aa0*/  @!P4 STG.E.U8 desc[UR36][R10.64+0x41], R171 ;  /* 0x000041ab0a00c986 */ /* 0x0001e2000c101124 */
[----:B------:R-:W-:Y:S05]  /*5ab0*/  @P5 BRA `(.L_x_174) ;  /* 0x00000000000c5947 */ /* 0x000fea0003800000 */
[----:B------:R-:W5:Y:S02]  /*5ac0*/  LDG.E.U8 R2, desc[UR36][R20.64+0x48] ;  /* 0x0000482414027981 */ /* 0x000f64000c1e1100 */
[----:B-----5:R-:W-:-:S05]  /*5ad0*/  PRMT R22, R2, 0x8880, RZ ;  /* 0x0000888002167816 */ /* 0x020fca00000000ff */
[----:B------:R-:W-:-:S07]  /*5ae0*/  IMAD R3, R22, R17, RZ ;  /* 0x0000001116037224 */ /* 0x000fce00078e02ff */
.L_x_174:
[----:B------:R-:W-:Y:S05]  /*5af0*/  BSYNC B1 ;  /* 0x0000000000017941 */ /* 0x000fea0003800000 */
.L_x_173:
        /* <DEDUP_REMOVED lines=9> */
.L_x_176:
[----:B------:R-:W-:Y:S05]  /*5b90*/  BSYNC B1 ;  /* 0x0000000000017941 */ /* 0x000fea0003800000 */
.L_x_175:
[----:B------:R-:W-:Y:S01]  /*5ba0*/  @!P4 IMAD R173, R173, R16, R3 ;  /* 0x00000010adadc224 */ /* 0x000fe200078e0203 */
[----:B------:R-:W-:Y:S04]  /*5bb0*/  BSSY B1, `(.L_x_177) ;  /* 0x0000006000017945 */ /* 0x000fe80003800000 */
[----:B------:R0:W-:Y:S01]  /*5bc0*/  @!P4 STG.E.U8 desc[UR36][R4.64+0x49], R173 ;  /* 0x000049ad0400c986 */ /* 0x0001e2000c101124 */
[----:B------:R-:W-:Y:S05]  /*5bd0*/  @P5 BRA `(.L_x_178) ;  /* 0x00000000000c5947 */ /* 0x000fea0003800000 */
[----:B------:R-:W5:Y:S02]  /*5be0*/  LDG.E.U8 R2, desc[UR36][R18.64+0x48] ;  /* 0x0000482412027981 */ /* 0x000f64000c1e1100 */
[----:B-----5:R-:W-:-:S05]  /*5bf0*/  PRMT R22, R2, 0x8880, RZ ;  /* 0x0000888002167816 */ /* 0x020fca00000000ff */
[----:B------:R-:W-:-:S07]  /*5c00*/  IMAD R3, R22, R17, RZ ;  /* 0x0000001116037224 */ /* 0x000fce00078e02ff */
.L_x_178:
[----:B------:R-:W-:Y:S05]  /*5c10*/  BSYNC B1 ;  /* 0x0000000000017941 */ /* 0x000fea0003800000 */
.L_x_177:
        /* <DEDUP_REMOVED lines=9> */
.L_x_180:
[----:B------:R-:W-:Y:S05]  /*5cb0*/  BSYNC B1 ;  /* 0x0000000000017941 */ /* 0x000fea0003800000 */
.L_x_179:
[----:B------:R-:W-:Y:S01]  /*5cc0*/  @!P4 IMAD R175, R175, R16, R3 ;  /* 0x00000010afafc224 */ /* 0x000fe200078e0203 */
[----:B------:R-:W-:Y:S04]  /*5cd0*/  BSSY B1, `(.L_x_181) ;  /* 0x0000006000017945 */ /* 0x000fe80003800000 */
[----:B------:R0:W-:Y:S01]  /*5ce0*/  @!P4 STG.E.U8 desc[UR36][R10.64+0x49], R175 ;  /* 0x000049af0a00c986 */ /* 0x0001e2000c101124 */
[----:B------:R-:W-:Y:S05]  /*5cf0*/  @P5 BRA `(.L_x_182) ;  /* 0x00000000000c5947 */ /* 0x000fea0003800000 */
[----:B------:R-:W5:Y:S02]  /*5d00*/  LDG.E.U8 R2, desc[UR36][R20.64+0x50] ;  /* 0x0000502414027981 */ /* 0x000f64000c1e1100 */
[----:B-----5:R-:W-:-:S05]  /*5d10*/  PRMT R22, R2, 0x8880, RZ ;  /* 0x0000888002167816 */ /* 0x020fca00000000ff */
[----:B------:R-:W-:-:S07]  /*5d20*/  IMAD R3, R22, R17, RZ ;  /* 0x0000001116037224 */ /* 0x000fce00078e02ff */
.L_x_182:
[----:B------:R-:W-:Y:S05]  /*5d30*/  BSYNC B1 ;  /* 0x0000000000017941 */ /* 0x000fea0003800000 */
.L_x_181:
        /* <DEDUP_REMOVED lines=9> */
.L_x_184:
[----:B------:R-:W-:Y:S05]  /*5dd0*/  BSYNC B1 ;  /* 0x0000000000017941 */ /* 0x000fea0003800000 */
.L_x_183:
[----:B------:R-:W-:Y:S01]  /*5de0*/  @!P4 IMAD R177, R177, R16, R3 ;  /* 0x00000010b1b1c224 */ /* 0x000fe200078e0203 */
[----:B------:R-:W-:Y:S04]  /*5df0*/  BSSY B1, `(.L_x_185) ;  /* 0x0000006000017945 */ /* 0x000fe80003800000 */
[----:B------:R0:W-:Y:S01]  /*5e00*/  @!P4 STG.E.U8 desc[UR36][R4.64+0x51], R177 ;  /* 0x000051b10400c986 */ /* 0x0001e2000c101124 */
[----:B------:R-:W-:Y:S05]  /*5e10*/  @P5 BRA `(.L_x_186) ;  /* 0x00000000000c5947 */ /* 0x000fea0003800000 */
[----:B------:R-:W5:Y:S02]  /*5e20*/  LDG.E.U8 R2, desc[UR36][R18.64+0x50] ;  /* 0x0000502412027981 */ /* 0x000f64000c1e1100 */
[----:B-----5:R-:W-:-:S05]  /*5e30*/  PRMT R22, R2, 0x8880, RZ ;  /* 0x0000888002167816 */ /* 0x020fca00000000ff */
[----:B------:R-:W-:-:S07]  /*5e40*/  IMAD R3, R22, R17, RZ ;  /* 0x0000001116037224 */ /* 0x000fce00078e02ff */
.L_x_186:
[----:B------:R-:W-:Y:S05]  /*5e50*/  BSYNC B1 ;  /* 0x0000000000017941 */ /* 0x000fea0003800000 */
.L_x_185:
        /* <DEDUP_REMOVED lines=9> */
.L_x_188:
[----:B------:R-:W-:Y:S05]  /*5ef0*/  BSYNC B1 ;  /* 0x0000000000017941 */ /* 0x000fea0003800000 */
.L_x_187:
[----:B------:R-:W-:Y:S01]  /*5f00*/  @!P4 IMAD R179, R179, R16, R3 ;  /* 0x00000010b3b3c224 */ /* 0x000fe200078e0203 */
[----:B------:R-:W-:Y:S04]  /*5f10*/  BSSY B1, `(.L_x_189) ;  /* 0x0000006000017945 */ /* 0x000fe80003800000 */
[----:B------:R0:W-:Y:S01]  /*5f20*/  @!P4 STG.E.U8 desc[UR36][R10.64+0x51], R179 ;  /* 0x000051b30a00c986 */ /* 0x0001e2000c101124 */
[----:B------:R-:W-:Y:S05]  /*5f30*/  @P5 BRA `(.L_x_190) ;  /* 0x00000000000c5947 */ /* 0x000fea0003800000 */
[----:B------:R-:W5:Y:S02]  /*5f40*/  LDG.E.U8 R2, desc[UR36][R20.64+0x58] ;  /* 0x0000582414027981 */ /* 0x000f64000c1e1100 */
[----:B-----5:R-:W-:-:S05]  /*5f50*/  PRMT R22, R2, 0x8880, RZ ;  /* 0x0000888002167816 */ /* 0x020fca00000000ff */
[----:B------:R-:W-:-:S07]  /*5f60*/  IMAD R3, R22, R17, RZ ;  /* 0x0000001116037224 */ /* 0x000fce00078e02ff */
.L_x_190:
[----:B------:R-:W-:Y:S05]  /*5f70*/  BSYNC B1 ;  /* 0x0000000000017941 */ /* 0x000fea0003800000 */
.L_x_189:
        /* <DEDUP_REMOVED lines=9> */
.L_x_192:
[----:B------:R-:W-:Y:S05]  /*6010*/  BSYNC B1 ;  /* 0x0000000000017941 */ /* 0x000fea0003800000 */
.L_x_191:
[----:B------:R-:W-:Y:S01]  /*6020*/  @!P4 IMAD R181, R181, R16, R3 ;  /* 0x00000010b5b5c224 */ /* 0x000fe200078e0203 */
[----:B------:R-:W-:Y:S04]  /*6030*/  BSSY B1, `(.L_x_193) ;  /* 0x0000006000017945 */ /* 0x000fe80003800000 */
[----:B------:R0:W-:Y:S01]  /*6040*/  @!P4 STG.E.U8 desc[UR36][R4.64+0x59], R181 ;  /* 0x000059b50400c986 */ /* 0x0001e2000c101124 */
[----:B------:R-:W-:Y:S05]  /*6050*/  @P5 BRA `(.L_x_194) ;  /* 0x00000000000c5947 */ /* 0x000fea0003800000 */
[----:B------:R-:W5:Y:S02]  /*6060*/  LDG.E.U8 R2, desc[UR36][R18.64+0x58] ;  /* 0x0000582412027981 */ /* 0x000f64000c1e1100 */
[----:B-----5:R-:W-:-:S05]  /*6070*/  PRMT R22, R2, 0x8880, RZ ;  /* 0x0000888002167816 */ /* 0x020fca00000000ff */
[----:B------:R-:W-:-:S07]  /*6080*/  IMAD R3, R22, R17, RZ ;  /* 0x0000001116037224 */ /* 0x000fce00078e02ff */
.L_x_194:
[----:B------:R-:W-:Y:S05]  /*6090*/  BSYNC B1 ;  /* 0x0000000000017941 */ /* 0x000fea0003800000 */
.L_x_193:
        /* <DEDUP_REMOVED lines=9> */
.L_x_196:
[----:B------:R-:W-:Y:S05]  /*6130*/  BSYNC B1 ;  /* 0x0000000000017941 */ /* 0x000fea0003800000 */
.L_x_195:
[----:B------:R-:W-:Y:S01]  /*6140*/  @!P4 IMAD R183, R183, R16, R3 ;  /* 0x00000010b7b7c224 */ /* 0x000fe200078e0203 */
[----:B------:R-:W-:Y:S04]  /*6150*/  BSSY B1, `(.L_x_197) ;  /* 0x0000006000017945 */ /* 0x000fe80003800000 */
[----:B------:R0:W-:Y:S01]  /*6160*/  @!P4 STG.E.U8 desc[UR36][R10.64+0x59], R183 ;  /* 0x000059b70a00c986 */ /* 0x0001e2000c101124 */
[----:B------:R-:W-:Y:S05]  /*6170*/  @P5 BRA `(.L_x_198) ;  /* 0x00000000000c5947 */ /* 0x000fea0003800000 */
[----:B------:R-:W5:Y:S02]  /*6180*/  LDG.E.U8 R2, desc[UR36][R14.64+0x40] ;  /* 0x000040240e027981 */ /* 0x000f64000c1e1100 */
[----:B-----5:R-:W-:-:S05]  /*6190*/  PRMT R22, R2, 0x8880, RZ ;  /* 0x0000888002167816 */ /* 0x020fca00000000ff */
[----:B------:R-:W-:-:S07]  /*61a0*/  IMAD R3, R22, R17, RZ ;  /* 0x0000001116037224 */ /* 0x000fce00078e02ff */
.L_x_198:
[----:B------:R-:W-:Y:S05]  /*61b0*/  BSYNC B1 ;  /* 0x0000000000017941 */ /* 0x000fea0003800000 */
.L_x_197:
        /* <DEDUP_REMOVED lines=9> */
.L_x_200:
[----:B------:R-:W-:Y:S05]  /*6250*/  BSYNC B1 ;  /* 0x0000000000017941 */ /* 0x000fea0003800000 */
.L_x_199:
[----:B------:R-:W-:Y:S01]  /*6260*/  @!P4 IMAD R153, R153, R16, R3 ;  /* 0x000000109999c224 */ /* 0x000fe200078e0203 */
[----:B------:R-:W-:Y:S04]  /*6270*/  BSSY B1, `(.L_x_201) ;  /* 0x0000006000017945 */ /* 0x000fe80003800000 */
[----:B------:R0:W-:Y:S01]  /*6280*/  @!P4 STG.E.U8 desc[UR36][R6.64+0x41], R153 ;  /* 0x000041990600c986 */ /* 0x0001e2000c101124 */
[----:B------:R-:W-:Y:S05]  /*6290*/  @P5 BRA `(.L_x_202) ;  /* 0x00000000000c5947 */ /* 0x000fea0003800000 */
[----:B------:R-:W5:Y:S02]  /*62a0*/  LDG.E.U8 R2, desc[UR36][R12.64+0x40] ;  /* 0x000040240c027981 */ /* 0x000f64000c1e1100 */
[----:B-----5:R-:W-:-:S05]  /*62b0*/  PRMT R22, R2, 0x8880, RZ ;  /* 0x0000888002167816 */ /* 0x020fca00000000ff */
[----:B------:R-:W-:-:S07]  /*62c0*/  IMAD R3, R22, R17, RZ ;  /* 0x0000001116037224 */ /* 0x000fce00078e02ff */
.L_x_202:
[----:B------:R-:W-:Y:S05]  /*62d0*/  BSYNC B1 ;  /* 0x0000000000017941 */ /* 0x000fea0003800000 */
.L_x_201:
        /* <DEDUP_REMOVED lines=9> */
.L_x_204:
[----:B------:R-:W-:Y:S05]  /*6370*/  BSYNC B1 ;  /* 0x0000000000017941 */ /* 0x000fea0003800000 */
.L_x_203:
[----:B------:R-:W-:Y:S01]  /*6380*/  @!P4 IMAD R155, R155, R16, R3 ;  /* 0x000000109b9bc224 */ /* 0x000fe200078e0203 */
[----:B------:R-:W-:Y:S04]  /*6390*/  BSSY B1, `(.L_x_205) ;  /* 0x0000006000017945 */ /* 0x000fe80003800000 */
[----:B------:R0:W-:Y:S01]  /*63a0*/  @!P4 STG.E.U8 desc[UR36][R8.64+0x41], R155 ;  /* 0x0000419b0800c986 */ /* 0x0001e2000c101124 */
[----:B------:R-:W-:Y:S05]  /*63b0*/  @P5 BRA `(.L_x_206) ;  /* 0x00000000000c5947 */ /* 0x000fea0003800000 */
[----:B------:R-:W5:Y:S02]  /*63c0*/  LDG.E.U8 R2, desc[UR36][R14.64+0x48] ;  /* 0x000048240e027981 */ /* 0x000f64000c1e1100 */
[----:B-----5:R-:W-:-:S05]  /*63d0*/  PRMT R22, R2, 0x8880, RZ ;  /* 0x0000888002167816 */ /* 0x020fca00000000ff */
[----:B------:R-:W-:-:S07]  /*63e0*/  IMAD R3, R22, R17, RZ ;  /* 0x0000001116037224 */ /* 0x000fce00078e02ff */
.L_x_206:
[----:B------:R-:W-:Y:S05]  /*63f0*/  BSYNC B1 ;  /* 0x0000000000017941 */ /* 0x000fea0003800000 */
.L_x_205:
        /* <DEDUP_REMOVED lines=9> */
.L_x_208:
[----:B------:R-:W-:Y:S05]  /*6490*/  BSYNC B1 ;  /* 0x0000000000017941 */ /* 0x000fea0003800000 */
.L_x_207:
[----:B------:R-:W-:Y:S01]  /*64a0*/  @!P4 IMAD R157, R157, R16, R3 ;  /* 0x000000109d9dc224 */ /* 0x000fe200078e0203 */
[----:B------:R-:W-:Y:S04]  /*64b0*/  BSSY B1, `(.L_x_209) ;  /* 0x0000006000017945 */ /* 0x000fe80003800000 */
[----:B------:R0:W-:Y:S01]  /*64c0*/  @!P4 STG.E.U8 desc[UR36][R6.64+0x49], R157 ;  /* 0x0000499d0600c986 */ /* 0x0001e2000c101124 */
[----:B------:R-:W-:Y:S05]  /*64d0*/  @P5 BRA `(.L_x_210) ;  /* 0x00000000000c5947 */ /* 0x000fea0003800000 */
[----:B------:R-:W5:Y:S02]  /*64e0*/  LDG.E.U8 R2, desc[UR36][R12.64+0x48] ;  /* 0x000048240c027981 */ /* 0x000f64000c1e1100 */
[----:B-----5:R-:W-:-:S05]  /*64f0*/  PRMT R22, R2, 0x8880, RZ ;  /* 0x0000888002167816 */ /* 0x020fca00000000ff */
[----:B------:R-:W-:-:S07]  /*6500*/  IMAD R3, R22, R17, RZ ;  /* 0x0000001116037224 */ /* 0x000fce00078e02ff */
.L_x_210:
[----:B------:R-:W-:Y:S05]  /*6510*/  BSYNC B1 ;  /* 0x0000000000017941 */ /* 0x000fea0003800000 */
.L_x_209:
        /* <DEDUP_REMOVED lines=9> */
.L_x_212:
[----:B------:R-:W-:Y:S05]  /*65b0*/  BSYNC B1 ;  /* 0x0000000000017941 */ /* 0x000fea0003800000 */
.L_x_211:
[----:B------:R-:W-:Y:S01]  /*65c0*/  @!P4 IMAD R159, R159, R16, R3 ;  /* 0x000000109f9fc224 */ /* 0x000fe200078e0203 */
[----:B------:R-:W-:Y:S04]  /*65d0*/  BSSY B1, `(.L_x_213) ;  /* 0x0000006000017945 */ /* 0x000fe80003800000 */
[----:B------:R0:W-:Y:S01]  /*65e0*/  @!P4 STG.E.U8 desc[UR36][R8.64+0x49], R159 ;  /* 0x0000499f0800c986 */ /* 0x0001e2000c101124 */
[----:B------:R-:W-:Y:S05]  /*65f0*/  @P5 BRA `(.L_x_214) ;  /* 0x00000000000c5947 */ /* 0x000fea0003800000 */
[----:B------:R-:W5:Y:S02]  /*6600*/  LDG.E.U8 R2, desc[UR36][R14.64+0x50] ;  /* 0x000050240e027981 */ /* 0x000f64000c1e1100 */
[----:B-----5:R-:W-:-:S05]  /*6610*/  PRMT R22, R2, 0x8880, RZ ;  /* 0x0000888002167816 */ /* 0x020fca00000000ff */
[----:B------:R-:W-:-:S07]  /*6620*/  IMAD R3, R22, R17, RZ ;  /* 0x0000001116037224 */ /* 0x000fce00078e02ff */
.L_x_214:
[----:B------:R-:W-:Y:S05]  /*6630*/  BSYNC B1 ;  /* 0x0000000000017941 */ /* 0x000fea0003800000 */
.L_x_213:
        /* <DEDUP_REMOVED lines=9> */
.L_x_216:
[----:B------:R-:W-:Y:S05]  /*66d0*/  BSYNC B1 ;  /* 0x0000000000017941 */ /* 0x000fea0003800000 */
.L_x_215:
[----:B------:R-:W-:Y:S01]  /*66e0*/  @!P4 IMAD R161, R161, R16, R3 ;  /* 0x00000010a1a1c224 */ /* 0x000fe200078e0203 */
[----:B------:R-:W-:Y:S04]  /*66f0*/  BSSY B1, `(.L_x_217) ;  /* 0x0000006000017945 */ /* 0x000fe80003800000 */
[----:B------:R0:W-:Y:S01]  /*6700*/  @!P4 STG.E.U8 desc[UR36][R6.64+0x51], R161 ;  /* 0x000051a10600c986 */ /* 0x0001e2000c101124 */
[----:B------:R-:W-:Y:S05]  /*6710*/  @P5 BRA `(.L_x_218) ;  /* 0x00000000000c5947 */ /* 0x000fea0003800000 */
[----:B------:R-:W5:Y:S02]  /*6720*/  LDG.E.U8 R2, desc[UR36][R12.64+0x50] ;  /* 0x000050240c027981 */ /* 0x000f64000c1e1100 */
[----:B-----5:R-:W-:-:S05]  /*6730*/  PRMT R22, R2, 0x8880, RZ ;  /* 0x0000888002167816 */ /* 0x020fca00000000ff */
[----:B------:R-:W-:-:S07]  /*6740*/  IMAD R3, R22, R17, RZ ;  /* 0x0000001116037224 */ /* 0x000fce00078e02ff */
.L_x_218:
[----:B------:R-:W-:Y:S05]  /*6750*/  BSYNC B1 ;  /* 0x0000000000017941 */ /* 0x000fea0003800000 */
.L_x_217:
        /* <DEDUP_REMOVED lines=9> */
.L_x_220:
[----:B------:R-:W-:Y:S05]  /*67f0*/  BSYNC B1 ;  /* 0x0000000000017941 */ /* 0x000fea0003800000 */
.L_x_219:
[----:B------:R-:W-:Y:S01]  /*6800*/  @!P4 IMAD R163, R163, R16, R3 ;  /* 0x00000010a3a3c224 */ /* 0x000fe200078e0203 */
[----:B------:R-:W-:Y:S04]  /*6810*/  BSSY B1, `(.L_x_221) ;  /* 0x0000006000017945 */ /* 0x000fe80003800000 */
[----:B------:R0:W-:Y:S01]  /*6820*/  @!P4 STG.E.U8 desc[UR36][R8.64+0x51], R163 ;  /* 0x000051a30800c986 */ /* 0x0001e2000c101124 */
[----:B------:R-:W-:Y:S05]  /*6830*/  @P5 BRA `(.L_x_222) ;  /* 0x00000000000c5947 */ /* 0x000fea0003800000 */
[----:B------:R-:W5:Y:S02]  /*6840*/  LDG.E.U8 R2, desc[UR36][R14.64+0x58] ;  /* 0x000058240e027981 */ /* 0x000f64000c1e1100 */
[----:B-----5:R-:W-:-:S05]  /*6850*/  PRMT R22, R2, 0x8880, RZ ;  /* 0x0000888002167816 */ /* 0x020fca00000000ff */
[----:B------:R-:W-:-:S07]  /*6860*/  IMAD R3, R22, R17, RZ ;  /* 0x0000001116037224 */ /* 0x000fce00078e02ff */
.L_x_222:
[----:B------:R-:W-:Y:S05]  /*6870*/  BSYNC B1 ;  /* 0x0000000000017941 */ /* 0x000fea0003800000 */
.L_x_221:
        /* <DEDUP_REMOVED lines=9> */
.L_x_224:
[----:B------:R-:W-:Y:S05]  /*6910*/  BSYNC B1 ;  /* 0x0000000000017941 */ /* 0x000fea0003800000 */
.L_x_223:
[----:B------:R-:W-:Y:S01]  /*6920*/  @!P4 IMAD R165, R165, R16, R3 ;  /* 0x00000010a5a5c224 */ /* 0x000fe200078e0203 */
[----:B------:R-:W-:Y:S04]  /*6930*/  BSSY B1, `(.L_x_225) ;  /* 0x0000006000017945 */ /* 0x000fe80003800000 */
[----:B------:R0:W-:Y:S01]  /*6940*/  @!P4 STG.E.U8 desc[UR36][R6.64+0x59], R165 ;  /* 0x000059a50600c986 */ /* 0x0001e2000c101124 */
[----:B------:R-:W-:Y:S05]  /*6950*/  @P5 BRA `(.L_x_226) ;  /* 0x00000000000c5947 */ /* 0x000fea0003800000 */
[----:B------:R-:W5:Y:S02]  /*6960*/  LDG.E.U8 R2, desc[UR36][R12.64+0x58] ;  /* 0x000058240c027981 */ /* 0x000f64000c1e1100 */
[----:B-----5:R-:W-:-:S05]  /*6970*/  PRMT R22, R2, 0x8880, RZ ;  /* 0x0000888002167816 */ /* 0x020fca00000000ff */
[----:B------:R-:W-:-:S07]  /*6980*/  IMAD R3, R22, R17, RZ ;  /* 0x0000001116037224 */ /* 0x000fce00078e02ff */
.L_x_226:
[----:B------:R-:W-:Y:S05]  /*6990*/  BSYNC B1 ;  /* 0x0000000000017941 */ /* 0x000fea0003800000 */
.L_x_225:
        /* <DEDUP_REMOVED lines=9> */
.L_x_228:
[----:B------:R-:W-:Y:S05]  /*6a30*/  BSYNC B1 ;  /* 0x0000000000017941 */ /* 0x000fea0003800000 */
.L_x_227:
[----:B------:R-:W-:Y:S01]  /*6a40*/  @!P4 IMAD R167, R167, R16, R3 ;  /* 0x00000010a7a7c224 */ /* 0x000fe200078e0203 */
[----:B------:R-:W-:Y:S04]  /*6a50*/  BSSY B1, `(.L_x_229) ;  /* 0x0000006000017945 */ /* 0x000fe80003800000 */
[----:B------:R0:W-:Y:S01]  /*6a60*/  @!P4 STG.E.U8 desc[UR36][R8.64+0x59], R167 ;  /* 0x000059a70800c986 */ /* 0x0001e2000c101124 */
[----:B------:R-:W-:Y:S05]  /*6a70*/  @P5 BRA `(.L_x_230) ;  /* 0x00000000000c5947 */ /* 0x000fea0003800000 */
[----:B------:R-:W5:Y:S02]  /*6a80*/  LDG.E.U8 R2, desc[UR36][R20.64+0x60] ;  /* 0x0000602414027981 */ /* 0x000f64000c1e1100 */
[----:B-----5:R-:W-:-:S05]  /*6a90*/  PRMT R22, R2, 0x8880, RZ ;  /* 0x0000888002167816 */ /* 0x020fca00000000ff */
[----:B------:R-:W-:-:S07]  /*6aa0*/  IMAD R3, R22, R17, RZ ;  /* 0x0000001116037224 */ /* 0x000fce00078e02ff */
.L_x_230:
[----:B------:R-:W-:Y:S05]  /*6ab0*/  BSYNC B1 ;  /* 0x0000000000017941 */ /* 0x000fea0003800000 */
.L_x_229:
        /* <DEDUP_REMOVED lines=9> */
.L_x_232:
[----:B------:R-:W-:Y:S05]  /*6b50*/  BSYNC B1 ;  /* 0x0000000000017941 */ /* 0x000fea0003800000 */
.L_x_231:
[----:B------:R-:W-:Y:S01]  /*6b60*/  @!P4 IMAD R137, R137, R16, R3 ;  /* 0x000000108989c224 */ /* 0x000fe200078e0203 */
[----:B------:R-:W-:Y:S04]  /*6b70*/  BSSY B1, `(.L_x_233) ;  /* 0x0000006000017945 */ /* 0x000fe80003800000 */
[----:B------:R0:W-:Y:S01]  /*6b80*/  @!P4 STG.E.U8 desc[UR36][R4.64+0x61], R137 ;  /* 0x000061890400c986 */ /* 0x0001e2000c101124 */
[----:B------:R-:W-:Y:S05]  /*6b90*/  @P5 BRA `(.L_x_234) ;  /* 0x00000000000c5947 */ /* 0x000fea0003800000 */
[----:B------:R-:W5:Y:S02]  /*6ba0*/  LDG.E.U8 R2, desc[UR36][R18.64+0x60] ;  /* 0x0000602412027981 */ /* 0x000f64000c1e1100 */
[----:B-----5:R-:W-:-:S05]  /*6bb0*/  PRMT R22, R2, 0x8880, RZ ;  /* 0x0000888002167816 */ /* 0x020fca00000000ff */
[----:B------:R-:W-:-:S07]  /*6bc0*/  IMAD R3, R22, R17, RZ ;  /* 0x0000001116037224 */ /* 0x000fce00078e02ff */
.L_x_234:
[----:B------:R-:W-:Y:S05]  /*6bd0*/  BSYNC B1 ;  /* 0x0000000000017941 */ /* 0x000fea0003800000 */
.L_x_233:
        /* <DEDUP_REMOVED lines=9> */
.L_x_236:
[----:B------:R-:W-:Y:S05]  /*6c70*/  BSYNC B1 ;  /* 0x0000000000017941 */ /* 0x000fea0003800000 */
.L_x_235:
[----:B------:R-:W-:Y:S01]  /*6c80*/  @!P4 IMAD R139, R139, R16, R3 ;  /* 0x000000108b8bc224 */ /* 0x000fe200078e0203 */
[----:B------:R-:W-:Y:S04]  /*6c90*/  BSSY B1, `(.L_x_237) ;  /* 0x0000006000017945 */ /* 0x000fe80003800000 */
[----:B------:R0:W-:Y:S01]  /*6ca0*/  @!P4 STG.E.U8 desc[UR36][R10.64+0x61], R139 ;  /* 0x0000618b0a00c986 */ /* 0x0001e2000c101124 */
[----:B------:R-:W-:Y:S05]  /*6cb0*/  @P5 BRA `(.L_x_238) ;  /* 0x00000000000c5947 */ /* 0x000fea0003800000 */
[----:B------:R-:W5:Y:S02]  /*6cc0*/  LDG.E.U8 R2, desc[UR36][R20.64+0x68] ;  /* 0x0000682414027981 */ /* 0x000f64000c1e1100 */
[----:B-----5:R-:W-:-:S05]  /*6cd0*/  PRMT R22, R2, 0x8880, RZ ;  /* 0x0000888002167816 */ /* 0x020fca00000000ff */
[----:B------:R-:W-:-:S07]  /*6ce0*/  IMAD R3, R22, R17, RZ ;  /* 0x0000001116037224 */ /* 0x000fce00078e02ff */
.L_x_238:
[----:B------:R-:W-:Y:S05]  /*6cf0*/  BSYNC B1 ;  /* 0x0000000000017941 */ /* 0x000fea0003800000 */
.L_x_237:
        /* <DEDUP_REMOVED lines=9> */
.L_x_240:
[----:B------:R-:W-:Y:S05]  /*6d90*/  BSYNC B1 ;  /* 0x0000000000017941 */ /* 0x000fea0003800000 */
.L_x_239:
[----:B------:R-:W-:Y:S01]  /*6da0*/  @!P4 IMAD R141, R141, R16, R3 ;  /* 0x000000108d8dc224 */ /* 0x000fe200078e0203 */
[----:B------:R-:W-:Y:S04]  /*6db0*/  BSSY B1, `(.L_x_241) ;  /* 0x0000006000017945 */ /* 0x000fe80003800000 */
[----:B------:R0:W-:Y:S01]  /*6dc0*/  @!P4 STG.E.U8 desc[UR36][R4.64+0x69], R141 ;  /* 0x0000698d0400c986 */ /* 0x0001e2000c101124 */
[----:B------:R-:W-:Y:S05]  /*6dd0*/  @P5 BRA `(.L_x_242) ;  /* 0x00000000000c5947 */ /* 0x000fea0003800000 */
[----:B------:R-:W5:Y:S02]  /*6de0*/  LDG.E.U8 R2, desc[UR36][R18.64+0x68] ;  /* 0x0000682412027981 */ /* 0x000f64000c1e1100 */
[----:B-----5:R-:W-:-:S05]  /*6df0*/  PRMT R22, R2, 0x8880, RZ ;  /* 0x0000888002167816 */ /* 0x020fca00000000ff */
[----:B------:R-:W-:-:S07]  /*6e00*/  IMAD R3, R22, R17, RZ ;  /* 0x0000001116037224 */ /* 0x000fce00078e02ff */
.L_x_242:
[----:B------:R-:W-:Y:S05]  /*6e10*/  BSYNC B1 ;  /* 0x0000000000017941 */ /* 0x000fea0003800000 */
.L_x_241:
        /* <DEDUP_REMOVED lines=9> */
.L_x_244:
[----:B------:R-:W-:Y:S05]  /*6eb0*/  BSYNC B1 ;  /* 0x0000000000017941 */ /* 0x000fea0003800000 */
.L_x_243:
[----:B------:R-:W-:Y:S01]  /*6ec0*/  @!P4 IMAD R143, R143, R16, R3 ;  /* 0x000000108f8fc224 */ /* 0x000fe200078e0203 */
[----:B------:R-:W-:Y:S04]  /*6ed0*/  BSSY B1, `(.L_x_245) ;  /* 0x0000006000017945 */ /* 0x000fe80003800000 */
[----:B------:R0:W-:Y:S01]  /*6ee0*/  @!P4 STG.E.U8 desc[UR36][R10.64+0x69], R143 ;  /* 0x0000698f0a00c986 */ /* 0x0001e2000c101124 */
[----:B------:R-:W-:Y:S05]  /*6ef0*/  @P5 BRA `(.L_x_246) ;  /* 0x00000000000c5947 */ /* 0x000fea0003800000 */
[----:B------:R-:W5:Y:S02]  /*6f00*/  LDG.E.U8 R2, desc[UR36][R20.64+0x70] ;  /* 0x0000702414027981 */ /* 0x000f64000c1e1100 */
[----:B-----5:R-:W-:-:S05]  /*6f10*/  PRMT R22, R2, 0x8880, RZ ;  /* 0x0000888002167816 */ /* 0x020fca00000000ff */
[----:B------:R-:W-:-:S07]  /*6f20*/  IMAD R3, R22, R17, RZ ;  /* 0x0000001116037224 */ /* 0x000fce00078e02ff */
.L_x_246:
[----:B------:R-:W-:Y:S05]  /*6f30*/  BSYNC B1 ;  /* 0x0000000000017941 */ /* 0x000fea0003800000 */
.L_x_245:
        /* <DEDUP_REMOVED lines=9> */
.L_x_248:
[----:B------:R-:W-:Y:S05]  /*6fd0*/  BSYNC B1 ;  /* 0x0000000000017941 */ /* 0x000fea0003800000 */
.L_x_247:
[----:B------:R-:W-:Y:S01]  /*6fe0*/  @!P4 IMAD R145, R145, R16, R3 ;  /* 0x000000109191c224 */ /* 0x000fe200078e0203 */
[----:B------:R-:W-:Y:S04]  /*6ff0*/  BSSY B1, `(.L_x_249) ;  /* 0x0000006000017945 */ /* 0x000fe80003800000 */
[----:B------:R0:W-:Y:S01]  /*7000*/  @!P4 STG.E.U8 desc[UR36][R4.64+0x71], R145 ;  /* 0x000071910400c986 */ /* 0x0001e2000c101124 */
[----:B------:R-:W-:Y:S05]  /*7010*/  @P5 BRA `(.L_x_250) ;  /* 0x00000000000c5947 */ /* 0x000fea0003800000 */
[----:B------:R-:W5:Y:S02]  /*7020*/  LDG.E.U8 R2, desc[UR36][R18.64+0x70] ;  /* 0x0000702412027981 */ /* 0x000f64000c1e1100 */
[----:B-----5:R-:W-:-:S05]  /*7030*/  PRMT R22, R2, 0x8880, RZ ;  /* 0x0000888002167816 */ /* 0x020fca00000000ff */
[----:B------:R-:W-:-:S07]  /*7040*/  IMAD R3, R22, R17, RZ ;  /* 0x0000001116037224 */ /* 0x000fce00078e02ff */
.L_x_250:
[----:B------:R-:W-:Y:S05]  /*7050*/  BSYNC B1 ;  /* 0x0000000000017941 */ /* 0x000fea0003800000 */
.L_x_249:
        /* <DEDUP_REMOVED lines=9> */
.L_x_252:
[----:B------:R-:W-:Y:S05]  /*70f0*/  BSYNC B1 ;  /* 0x0000000000017941 */ /* 0x000fea0003800000 */
.L_x_251:
[----:B------:R-:W-:Y:S01]  /*7100*/  @!P4 IMAD R147, R147, R16, R3 ;  /* 0x000000109393c224 */ /* 0x000fe200078e0203 */
[----:B------:R-:W-:Y:S04]  /*7110*/  BSSY B1, `(.L_x_253) ;  /* 0x0000006000017945 */ /* 0x000fe80003800000 */
[----:B------:R0:W-:Y:S01]  /*7120*/  @!P4 STG.E.U8 desc[UR36][R10.64+0x71], R147 ;  /* 0x000071930a00c986 */ /* 0x0001e2000c101124 */
[----:B------:R-:W-:Y:S05]  /*7130*/  @P5 BRA `(.L_x_254) ;  /* 0x00000000000c5947 */ /* 0x000fea0003800000 */
[----:B------:R-:W5:Y:S02]  /*7140*/  LDG.E.U8 R2, desc[UR36][R20.64+0x78] ;  /* 0x0000782414027981 */ /* 0x000f64000c1e1100 */
[----:B-----5:R-:W-:-:S05]  /*7150*/  PRMT R22, R2, 0x8880, RZ ;  /* 0x0000888002167816 */ /* 0x020fca00000000ff */
[----:B------:R-:W-:-:S07]  /*7160*/  IMAD R3, R22, R17, RZ ;  /* 0x0000001116037224 */ /* 0x000fce00078e02ff */
.L_x_254:
[----:B------:R-:W-:Y:S05]  /*7170*/  BSYNC B1 ;  /* 0x0000000000017941 */ /* 0x000fea0003800000 */
.L_x_253:
        /* <DEDUP_REMOVED lines=9> */
.L_x_256:
[----:B------:R-:W-:Y:S05]  /*7210*/  BSYNC B1 ;  /* 0x0000000000017941 */ /* 0x000fea0003800000 */
.L_x_255:
[----:B------:R-:W-:Y:S01]  /*7220*/  @!P4 IMAD R149, R149, R16, R3 ;  /* 0x000000109595c224 */ /* 0x000fe200078e0203 */
[----:B------:R-:W-:Y:S04]  /*7230*/  BSSY B1, `(.L_x_257) ;  /* 0x0000006000017945 */ /* 0x000fe80003800000 */
[----:B------:R0:W-:Y:S01]  /*7240*/  @!P4 STG.E.U8 desc[UR36][R4.64+0x79], R149 ;  /* 0x000079950400c986 */ /* 0x0001e2000c101124 */
[----:B------:R-:W-:Y:S05]  /*7250*/  @P5 BRA `(.L_x_258) ;  /* 0x00000000000c5947 */ /* 0x000fea0003800000 */
[----:B------:R-:W5:Y:S02]  /*7260*/  LDG.E.U8 R2, desc[UR36][R18.64+0x78] ;  /* 0x0000782412027981 */ /* 0x000f64000c1e1100 */
[----:B-----5:R-:W-:-:S05]  /*7270*/  PRMT R22, R2, 0x8880, RZ ;  /* 0x0000888002167816 */ /* 0x020fca00000000ff */
[----:B------:R-:W-:-:S07]  /*7280*/  IMAD R3, R22, R17, RZ ;  /* 0x0000001116037224 */ /* 0x000fce00078e02ff */
.L_x_258:
[----:B------:R-:W-:Y:S05]  /*7290*/  BSYNC B1 ;  /* 0x0000000000017941 */ /* 0x000fea0003800000 */
.L_x_257:
        /* <DEDUP_REMOVED lines=9> */
.L_x_260:
[----:B------:R-:W-:Y:S05]  /*7330*/  BSYNC B1 ;  /* 0x0000000000017941 */ /* 0x000fea0003800000 */
.L_x_259:
[----:B------:R-:W-:Y:S01]  /*7340*/  @!P4 IMAD R151, R151, R16, R3 ;  /* 0x000000109797c224 */ /* 0x000fe200078e0203 */
[----:B------:R-:W-:Y:S04]  /*7350*/  BSSY B1, `(.L_x_261) ;  /* 0x0000006000017945 */ /* 0x000fe80003800000 */
[----:B------:R0:W-:Y:S01]  /*7360*/  @!P4 STG.E.U8 desc[UR36][R10.64+0x79], R151 ;  /* 0x000079970a00c986 */ /* 0x0001e2000c101124 */
[----:B------:R-:W-:Y:S05]  /*7370*/  @P5 BRA `(.L_x_262) ;  /* 0x00000000000c5947 */ /* 0x000fea0003800000 */
[----:B------:R-:W5:Y:S02]  /*7380*/  LDG.E.U8 R2, desc[UR36][R14.64+0x60] ;  /* 0x000060240e027981 */ /* 0x000f64000c1e1100 */
[----:B-----5:R-:W-:-:S05]  /*7390*/  PRMT R22, R2, 0x8880, RZ ;  /* 0x0000888002167816 */ /* 0x020fca00000000ff */
[----:B------:R-:W-:-:S07]  /*73a0*/  IMAD R3, R22, R17, RZ ;  /* 0x0000001116037224 */ /* 0x000fce00078e02ff */
.L_x_262:
[----:B------:R-:W-:Y:S05]  /*73b0*/  BSYNC B1 ;  /* 0x0000000000017941 */ /* 0x000fea0003800000 */
.L_x_261:
        /* <DEDUP_REMOVED lines=9> */
.L_x_264:
[----:B------:R-:W-:Y:S05]  /*7450*/  BSYNC B1 ;  /* 0x0000000000017941 */ /* 0x000fea0003800000 */
.L_x_263:
[----:B------:R-:W-:Y:S01]  /*7460*/  @!P4 IMAD R121, R121, R16, R3 ;  /* 0x000000107979c224 */ /* 0x000fe200078e0203 */
[----:B------:R-:W-:Y:S04]  /*7470*/  BSSY B1, `(.L_x_265) ;  /* 0x0000006000017945 */ /* 0x000fe80003800000 */
[----:B------:R0:W-:Y:S01]  /*7480*/  @!P4 STG.E.U8 desc[UR36][R6.64+0x61], R121 ;  /* 0x000061790600c986 */ /* 0x0001e2000c101124 */
[----:B------:R-:W-:Y:S05]  /*7490*/  @P5 BRA `(.L_x_266) ;  /* 0x00000000000c5947 */ /* 0x000fea0003800000 */
[----:B------:R-:W5:Y:S02]  /*74a0*/  LDG.E.U8 R2, desc[UR36][R12.64+0x60] ;  /* 0x000060240c027981 */ /* 0x000f64000c1e1100 */
[----:B-----5:R-:W-:-:S05]  /*74b0*/  PRMT R22, R2, 0x8880, RZ ;  /* 0x0000888002167816 */ /* 0x020fca00000000ff */
[----:B------:R-:W-:-:S07]  /*74c0*/  IMAD R3, R22, R17, RZ ;  /* 0x0000001116037224 */ /* 0x000fce00078e02ff */
.L_x_266:
[----:B------:R-:W-:Y:S05]  /*74d0*/  BSYNC B1 ;  /* 0x0000000000017941 */ /* 0x000fea0003800000 */
.L_x_265:
        /* <DEDUP_REMOVED lines=9> */
.L_x_268:
[----:B------:R-:W-:Y:S05]  /*7570*/  BSYNC B1 ;  /* 0x0000000000017941 */ /* 0x000fea0003800000 */
.L_x_267:
[----:B------:R-:W-:Y:S01]  /*7580*/  @!P4 IMAD R123, R123, R16, R3 ;  /* 0x000000107b7bc224 */ /* 0x000fe200078e0203 */
[----:B------:R-:W-:Y:S04]  /*7590*/  BSSY B1, `(.L_x_269) ;  /* 0x0000006000017945 */ /* 0x000fe80003800000 */
[----:B------:R0:W-:Y:S01]  /*75a0*/  @!P4 STG.E.U8 desc[UR36][R8.64+0x61], R123 ;  /* 0x0000617b0800c986 */ /* 0x0001e2000c101124 */
[----:B------:R-:W-:Y:S05]  /*75b0*/  @P5 BRA `(.L_x_270) ;  /* 0x00000000000c5947 */ /* 0x000fea0003800000 */
[----:B------:R-:W5:Y:S02]  /*75c0*/  LDG.E.U8 R2, desc[UR36][R14.64+0x68] ;  /* 0x000068240e027981 */ /* 0x000f64000c1e1100 */
[----:B-----5:R-:W-:-:S05]  /*75d0*/  PRMT R22, R2, 0x8880, RZ ;  /* 0x0000888002167816 */ /* 0x020fca00000000ff */
[----:B------:R-:W-:-:S07]  /*75e0*/  IMAD R3, R22, R17, RZ ;  /* 0x0000001116037224 */ /* 0x000fce00078e02ff */
.L_x_270:
[----:B------:R-:W-:Y:S05]  /*75f0*/  BSYNC B1 ;  /* 0x0000000000017941 */ /* 0x000fea0003800000 */
.L_x_269:
        /* <DEDUP_REMOVED lines=9> */
.L_x_272:
[----:B------:R-:W-:Y:S05]  /*7690*/  BSYNC B1 ;  /* 0x0000000000017941 */ /* 0x000fea0003800000 */
.L_x_271:
[----:B------:R-:W-:Y:S01]  /*76a0*/  @!P4 IMAD R125, R125, R16, R3 ;  /* 0x000000107d7dc224 */ /* 0x000fe200078e0203 */
[----:B------:R-:W-:Y:S04]  /*76b0*/  BSSY B1, `(.L_x_273) ;  /* 0x0000006000017945 */ /* 0x000fe80003800000 */
[----:B------:R0:W-:Y:S01]  /*76c0*/  @!P4 STG.E.U8 desc[UR36][R6.64+0x69], R125 ;  /* 0x0000697d0600c986 */ /* 0x0001e2000c101124 */
[----:B------:R-:W-:Y:S05]  /*76d0*/  @P5 BRA `(.L_x_274) ;  /* 0x00000000000c5947 */ /* 0x000fea0003800000 */
[----:B------:R-:W5:Y:S02]  /*76e0*/  LDG.E.U8 R2, desc[UR36][R12.64+0x68] ;  /* 0x000068240c027981 */ /* 0x000f64000c1e1100 */
[----:B-----5:R-:W-:-:S05]  /*76f0*/  PRMT R22, R2, 0x8880, RZ ;  /* 0x0000888002167816 */ /* 0x020fca00000000ff */
[----:B------:R-:W-:-:S07]  /*7700*/  IMAD R3, R22, R17, RZ ;  /* 0x0000001116037224 */ /* 0x000fce00078e02ff */
.L_x_274:
[----:B------:R-:W-:Y:S05]  /*7710*/  BSYNC B1 ;  /* 0x0000000000017941 */ /* 0x000fea0003800000 */
.L_x_273:
        /* <DEDUP_REMOVED lines=9> */
.L_x_276:
[----:B------:R-:W-:Y:S05]  /*77b0*/  BSYNC B1 ;  /* 0x0000000000017941 */ /* 0x000fea0003800000 */
.L_x_275:
[----:B------:R-:W-:Y:S01]  /*77c0*/  @!P4 IMAD R127, R127, R16, R3 ;  /* 0x000000107f7fc224 */ /* 0x000fe200078e0203 */
[----:B------:R-:W-:Y:S04]  /*77d0*/  BSSY B1, `(.L_x_277) ;  /* 0x0000006000017945 */ /* 0x000fe80003800000 */
[----:B------:R0:W-:Y:S01]  /*77e0*/  @!P4 STG.E.U8 desc[UR36][R8.64+0x69], R127 ;  /* 0x0000697f0800c986 */ /* 0x0001e2000c101124 */
[----:B------:R-:W-:Y:S05]  /*77f0*/  @P5 BRA `(.L_x_278) ;  /* 0x00000000000c5947 */ /* 0x000fea0003800000 */
[----:B------:R-:W5:Y:S02]  /*7800*/  LDG.E.U8 R2, desc[UR36][R14.64+0x70] ;  /* 0x000070240e027981 */ /* 0x000f64000c1e1100 */
[----:B-----5:R-:W-:-:S05]  /*7810*/  PRMT R22, R2, 0x8880, RZ ;  /* 0x0000888002167816 */ /* 0x020fca00000000ff */
[----:B------:R-:W-:-:S07]  /*7820*/  IMAD R3, R22, R17, RZ ;  /* 0x0000001116037224 */ /* 0x000fce00078e02ff */
.L_x_278:
[----:B------:R-:W-:Y:S05]  /*7830*/  BSYNC B1 ;  /* 0x0000000000017941 */ /* 0x000fea0003800000 */
.L_x_277:
        /* <DEDUP_REMOVED lines=9> */
.L_x_280:
[----:B------:R-:W-:Y:S05]  /*78d0*/  BSYNC B1 ;  /* 0x0000000000017941 */ /* 0x000fea0003800000 */
.L_x_279:
[----:B------:R-:W-:Y:S01]  /*78e0*/  @!P4 IMAD R129, R129, R16, R3 ;  /* 0x000000108181c224 */ /* 0x000fe200078e0203 */
[----:B------:R-:W-:Y:S04]  /*78f0*/  BSSY B1, `(.L_x_281) ;  /* 0x0000006000017945 */ /* 0x000fe80003800000 */
[----:B------:R0:W-:Y:S01]  /*7900*/  @!P4 STG.E.U8 desc[UR36][R6.64+0x71], R129 ;  /* 0x000071810600c986 */ /* 0x0001e2000c101124 */
[----:B------:R-:W-:Y:S05]  /*7910*/  @P5 BRA `(.L_x_282) ;  /* 0x00000000000c5947 */ /* 0x000fea0003800000 */
[----:B------:R-:W5:Y:S02]  /*7920*/  LDG.E.U8 R2, desc[UR36][R12.64+0x70] ;  /* 0x000070240c027981 */ /* 0x000f64000c1e1100 */
[----:B-----5:R-:W-:-:S05]  /*7930*/  PRMT R22, R2, 0x8880, RZ ;  /* 0x0000888002167816 */ /* 0x020fca00000000ff */
[----:B------:R-:W-:-:S07]  /*7940*/  IMAD R3, R22, R17, RZ ;  /* 0x0000001116037224 */ /* 0x000fce00078e02ff */
.L_x_282:
[----:B------:R-:W-:Y:S05]  /*7950*/  BSYNC B1 ;  /* 0x0000000000017941 */ /* 0x000fea0003800000 */
.L_x_281:
        /* <DEDUP_REMOVED lines=9> */
.L_x_284:
[----:B------:R-:W-:Y:S05]  /*79f0*/  BSYNC B1 ;  /* 0x0000000000017941 */ /* 0x000fea0003800000 */
.L_x_283:
[----:B------:R-:W-:Y:S01]  /*7a00*/  @!P4 IMAD R131, R131, R16, R3 ;  /* 0x000000108383c224 */ /* 0x000fe200078e0203 */
[----:B------:R-:W-:Y:S04]  /*7a10*/  BSSY B1, `(.L_x_285) ;  /* 0x0000006000017945 */ /* 0x000fe80003800000 */
[----:B------:R0:W-:Y:S01]  /*7a20*/  @!P4 STG.E.U8 desc[UR36][R8.64+0x71], R131 ;  /* 0x000071830800c986 */ /* 0x0001e2000c101124 */
[----:B------:R-:W-:Y:S05]  /*7a30*/  @P5 BRA `(.L_x_286) ;  /* 0x00000000000c5947 */ /* 0x000fea0003800000 */
[----:B------:R-:W5:Y:S02]  /*7a40*/  LDG.E.U8 R2, desc[UR36][R14.64+0x78] ;  /* 0x000078240e027981 */ /* 0x000f64000c1e1100 */
[----:B-----5:R-:W-:-:S05]  /*7a50*/  PRMT R22, R2, 0x8880, RZ ;  /* 0x0000888002167816 */ /* 0x020fca00000000ff */
[----:B------:R-:W-:-:S07]  /*7a60*/  IMAD R3, R22, R17, RZ ;  /* 0x0000001116037224 */ /* 0x000fce00078e02ff */
.L_x_286:
[----:B------:R-:W-:Y:S05]  /*7a70*/  BSYNC B1 ;  /* 0x0000000000017941 */ /* 0x000fea0003800000 */
.L_x_285:
        /* <DEDUP_REMOVED lines=9> */
.L_x_288:
[----:B------:R-:W-:Y:S05]  /*7b10*/  BSYNC B1 ;  /* 0x0000000000017941 */ /* 0x000fea0003800000 */
.L_x_287:
[----:B------:R-:W-:Y:S01]  /*7b20*/  @!P4 IMAD R133, R133, R16, R3 ;  /* 0x000000108585c224 */ /* 0x000fe200078e0203 */
[----:B------:R-:W-:Y:S04]  /*7b30*/  BSSY B1, `(.L_x_289) ;  /* 0x0000006000017945 */ /* 0x000fe80003800000 */
[----:B------:R0:W-:Y:S01]  /*7b40*/  @!P4 STG.E.U8 desc[UR36][R6.64+0x79], R133 ;  /* 0x000079850600c986 */ /* 0x0001e2000c101124 */
[----:B------:R-:W-:Y:S05]  /*7b50*/  @P5 BRA `(.L_x_290) ;  /* 0x00000000000c5947 */ /* 0x000fea0003800000 */
[----:B------:R-:W5:Y:S02]  /*7b60*/  LDG.E.U8 R2, desc[UR36][R12.64+0x78] ;  /* 0x000078240c027981 */ /* 0x000f64000c1e1100 */
[----:B-----5:R-:W-:-:S05]  /*7b70*/  PRMT R22, R2, 0x8880, RZ ;  /* 0x0000888002167816 */ /* 0x020fca00000000ff */
[----:B------:R-:W-:-:S07]  /*7b80*/  IMAD R3, R22, R17, RZ ;  /* 0x0000001116037224 */ /* 0x000fce00078e02ff */
.L_x_290:
[----:B------:R-:W-:Y:S05]  /*7b90*/  BSYNC B1 ;  /* 0x0000000000017941 */ /* 0x000fea0003800000 */
.L_x_289:
        /* <DEDUP_REMOVED lines=9> */
.L_x_292:
[----:B------:R-:W-:Y:S05]  /*7c30*/  BSYNC B1 ;  /* 0x0000000000017941 */ /* 0x000fea0003800000 */
.L_x_291:
[----:B------:R-:W-:Y:S01]  /*7c40*/  @!P4 IMAD R135, R135, R16, R3 ;  /* 0x000000108787c224 */ /* 0x000fe200078e0203 */
[----:B------:R-:W-:Y:S04]  /*7c50*/  BSSY B1, `(.L_x_293) ;  /* 0x0000006000017945 */ /* 0x000fe80003800000 */
[----:B------:R0:W-:Y:S01]  /*7c60*/  @!P4 STG.E.U8 desc[UR36][R8.64+0x79], R135 ;  /* 0x000079870800c986 */ /* 0x0001e2000c101124 */
[----:B------:R-:W-:Y:S05]  /*7c70*/  @P5 BRA `(.L_x_294) ;  /* 0x00000000000c5947 */ /* 0x000fea0003800000 */
[----:B------:R-:W5:Y:S02]  /*7c80*/  LDG.E.U8 R2, desc[UR36][R20.64+0x80] ;  /* 0x0000802414027981 */ /* 0x000f64000c1e1100 */
[----:B-----5:R-:W-:-:S05]  /*7c90*/  PRMT R22, R2, 0x8880, RZ ;  /* 0x0000888002167816 */ /* 0x020fca00000000ff */
[----:B------:R-:W-:-:S07]  /*7ca0*/  IMAD R3, R22, R17, RZ ;  /* 0x0000001116037224 */ /* 0x000fce00078e02ff */
.L_x_294:
[----:B------:R-:W-:Y:S05]  /*7cb0*/  BSYNC B1 ;  /* 0x0000000000017941 */ /* 0x000fea0003800000 */
.L_x_293:
        /* <DEDUP_REMOVED lines=9> */
.L_x_296:
[----:B------:R-:W-:Y:S05]  /*7d50*/  BSYNC B1 ;  /* 0x0000000000017941 */ /* 0x000fea0003800000 */
.L_x_295:
[----:B------:R-:W-:Y:S01]  /*7d60*/  @!P4 IMAD R105, R105, R16, R3 ;  /* 0x000000106969c224 */ /* 0x000fe200078e0203 */
[----:B------:R-:W-:Y:S04]  /*7d70*/  BSSY B1, `(.L_x_297) ;  /* 0x0000006000017945 */ /* 0x000fe80003800000 */
[----:B------:R0:W-:Y:S01]  /*7d80*/  @!P4 STG.E.U8 desc[UR36][R4.64+0x81], R105 ;  /* 0x000081690400c986 */ /* 0x0001e2000c101124 */
[----:B------:R-:W-:Y:S05]  /*7d90*/  @P5 BRA `(.L_x_298) ;  /* 0x00000000000c5947 */ /* 0x000fea0003800000 */
[----:B------:R-:W5:Y:S02]  /*7da0*/  LDG.E.U8 R2, desc[UR36][R18.64+0x80] ;  /* 0x0000802412027981 */ /* 0x000f64000c1e1100 */
[----:B-----5:R-:W-:-:S05]  /*7db0*/  PRMT R22, R2, 0x8880, RZ ;  /* 0x0000888002167816 */ /* 0x020fca00000000ff */
[----:B------:R-:W-:-:S07]  /*7dc0*/  IMAD R3, R22, R17, RZ ;  /* 0x0000001116037224 */ /* 0x000fce00078e02ff */
.L_x_298:
[----:B------:R-:W-:Y:S05]  /*7dd0*/  BSYNC B1 ;  /* 0x0000000000017941 */ /* 0x000fea0003800000 */
.L_x_297:
        /* <DEDUP_REMOVED lines=9> */
.L_x_300:
[----:B------:R-:W-:Y:S05]  /*7e70*/  BSYNC B1 ;  /* 0x0000000000017941 */ /* 0x000fea0003800000 */
.L_x_299:
[----:B------:R-:W-:Y:S01]  /*7e80*/  @!P4 IMAD R107, R107, R16, R3 ;  /* 0x000000106b6bc224 */ /* 0x000fe200078e0203 */
[----:B------:R-:W-:Y:S04]  /*7e90*/  BSSY B1, `(.L_x_301) ;  /* 0x0000006000017945 */ /* 0x000fe80003800000 */
[----:B------:R0:W-:Y:S01]  /*7ea0*/  @!P4 STG.E.U8 desc[UR36][R10.64+0x81], R107 ;  /* 0x0000816b0a00c986 */ /* 0x0001e2000c101124 */
[----:B------:R-:W-:Y:S05]  /*7eb0*/  @P5 BRA `(.L_x_302) ;  /* 0x00000000000c5947 */ /* 0x000fea0003800000 */
[----:B------:R-:W5:Y:S02]  /*7ec0*/  LDG.E.U8 R2, desc[UR36][R20.64+0x88] ;  /* 0x0000882414027981 */ /* 0x000f64000c1e1100 */
[----:B-----5:R-:W-:-:S05]  /*7ed0*/  PRMT R22, R2, 0x8880, RZ ;  /* 0x0000888002167816 */ /* 0x020fca00000000ff */
[----:B------:R-:W-:-:S07]  /*7ee0*/  IMAD R3, R22, R17, RZ ;  /* 0x0000001116037224 */ /* 0x000fce00078e02ff */
.L_x_302:
[----:B------:R-:W-:Y:S05]  /*7ef0*/  BSYNC B1 ;  /* 0x0000000000017941 */ /* 0x000fea0003800000 */
.L_x_301:
        /* <DEDUP_REMOVED lines=9> */
.L_x_304:
[----:B------:R-:W-:Y:S05]  /*7f90*/  BSYNC B1 ;  /* 0x0000000000017941 */ /* 0x000fea0003800000 */
.L_x_303:
[----:B------:R-:W-:Y:S01]  /*7fa0*/  @!P4 IMAD R109, R109, R16, R3 ;  /* 0x000000106d6dc224 */ /* 0x000fe200078e0203 */
[----:B------:R-:W-:Y:S04]  /*7fb0*/  BSSY B1, `(.L_x_305) ;  /* 0x0000006000017945 */ /* 0x000fe80003800000 */
[----:B------:R0:W-:Y:S01]  /*7fc0*/  @!P4 STG.E.U8 desc[UR36][R4.64+0x89], R109 ;  /* 0x0000896d0400c986 */ /* 0x0001e2000c101124 */
[----:B------:R-:W-:Y:S05]  /*7fd0*/  @P5 BRA `(.L_x_306) ;  /* 0x00000000000c5947 */ /* 0x000fea0003800000 */
[----:B------:R-:W5:Y:S02]  /*7fe0*/  LDG.E.U8 R2, desc[UR36][R18.64+0x88] ;  /* 0x0000882412027981 */ /* 0x000f64000c1e1100 */
[----:B-----5:R-:W-:-:S05]  /*7ff0*/  PRMT R22, R2, 0x8880, RZ ;  /* 0x0000888002167816 */ /* 0x020fca00000000ff */
[----:B------:R-:W-:-:S07]  /*8000*/  IMAD R3, R22, R17, RZ ;  /* 0x0000001116037224 */ /* 0x000fce00078e02ff */
.L_x_306:
[----:B------:R-:W-:Y:S05]  /*8010*/  BSYNC B1 ;  /* 0x0000000000017941 */ /* 0x000fea0003800000 */
.L_x_305:
        /* <DEDUP_REMOVED lines=9> */
.L_x_308:
[----:B------:R-:W-:Y:S05]  /*80b0*/  BSYNC B1 ;  /* 0x0000000000017941 */ /* 0x000fea0003800000 */
.L_x_307:
[----:B------:R-:W-:Y:S01]  /*80c0*/  @!P4 IMAD R111, R111, R16, R3 ;  /* 0x000000106f6fc224 */ /* 0x000fe200078e0203 */
[----:B------:R-:W-:Y:S04]  /*80d0*/  BSSY B1, `(.L_x_309) ;  /* 0x0000006000017945 */ /* 0x000fe80003800000 */
[----:B------:R0:W-:Y:S01]  /*80e0*/  @!P4 STG.E.U8 desc[UR36][R10.64+0x89], R111 ;  /* 0x0000896f0a00c986 */ /* 0x0001e2000c101124 */
[----:B------:R-:W-:Y:S05]  /*80f0*/  @P5 BRA `(.L_x_310) ;  /* 0x00000000000c5947 */ /* 0x000fea0003800000 */
[----:B------:R-:W5:Y:S02]  /*8100*/  LDG.E.U8 R2, desc[UR36][R20.64+0x90] ;  /* 0x0000902414027981 */ /* 0x000f64000c1e1100 */
[----:B-----5:R-:W-:-:S05]  /*8110*/  PRMT R22, R2, 0x8880, RZ ;  /* 0x0000888002167816 */ /* 0x020fca00000000ff */
[----:B------:R-:W-:-:S07]  /*8120*/  IMAD R3, R22, R17, RZ ;  /* 0x0000001116037224 */ /* 0x000fce00078e02ff */
.L_x_310:
[----:B------:R-:W-:Y:S05]  /*8130*/  BSYNC B1 ;  /* 0x0000000000017941 */ /* 0x000fea0003800000 */
.L_x_309:
        /* <DEDUP_REMOVED lines=9> */
.L_x_312:
[----:B------:R-:W-:Y:S05]  /*81d0*/  BSYNC B1 ;  /* 0x0000000000017941 */ /* 0x000fea0003800000 */
.L_x_311:
[----:B------:R-:W-:Y:S01]  /*81e0*/  @!P4 IMAD R113, R113, R16, R3 ;  /* 0x000000107171c224 */ /* 0x000fe200078e0203 */
[----:B------:R-:W-:Y:S04]  /*81f0*/  BSSY B1, `(.L_x_313) ;  /* 0x0000006000017945 */ /* 0x000fe80003800000 */
[----:B------:R0:W-:Y:S01]  /*8200*/  @!P4 STG.E.U8 desc[UR36][R4.64+0x91], R113 ;  /* 0x000091710400c986 */ /* 0x0001e2000c101124 */
[----:B------:R-:W-:Y:S05]  /*8210*/  @P5 BRA `(.L_x_314) ;  /* 0x00000000000c5947 */ /* 0x000fea0003800000 */
[----:B------:R-:W5:Y:S02]  /*8220*/  LDG.E.U8 R2, desc[UR36][R18.64+0x90] ;  /* 0x0000902412027981 */ /* 0x000f64000c1e1100 */
[----:B-----5:R-:W-:-:S05]  /*8230*/  PRMT R22, R2, 0x8880, RZ ;  /* 0x0000888002167816 */ /* 0x020fca00000000ff */
[----:B------:R-:W-:-:S07]  /*8240*/  IMAD R3, R22, R17, RZ ;  /* 0x0000001116037224 */ /* 0x000fce00078e02ff */
.L_x_314:
[----:B------:R-:W-:Y:S05]  /*8250*/  BSYNC B1 ;  /* 0x0000000000017941 */ /* 0x000fea0003800000 */
.L_x_313:
        /* <DEDUP_REMOVED lines=9> */
.L_x_316:
[----:B------:R-:W-:Y:S05]  /*82f0*/  BSYNC B1 ;  /* 0x0000000000017941 */ /* 0x000fea0003800000 */
.L_x_315:
[----:B------:R-:W-:Y:S01]  /*8300*/  @!P4 IMAD R115, R115, R16, R3 ;  /* 0x000000107373c224 */ /* 0x000fe200078e0203 */
[----:B------:R-:W-:Y:S04]  /*8310*/  BSSY B1, `(.L_x_317) ;  /* 0x0000006000017945 */ /* 0x000fe80003800000 */
[----:B------:R0:W-:Y:S01]  /*8320*/  @!P4 STG.E.U8 desc[UR36][R10.64+0x91], R115 ;  /* 0x000091730a00c986 */ /* 0x0001e2000c101124 */
[----:B------:R-:W-:Y:S05]  /*8330*/  @P5 BRA `(.L_x_318) ;  /* 0x00000000000c5947 */ /* 0x000fea0003800000 */
[----:B------:R-:W5:Y:S02]  /*8340*/  LDG.E.U8 R2, desc[UR36][R20.64+0x98] ;  /* 0x0000982414027981 */ /* 0x000f64000c1e1100 */
[----:B-----5:R-:W-:-:S05]  /*8350*/  PRMT R22, R2, 0x8880, RZ ;  /* 0x0000888002167816 */ /* 0x020fca00000000ff */
[----:B------:R-:W-:-:S07]  /*8360*/  IMAD R3, R22, R17, RZ ;  /* 0x0000001116037224 */ /* 0x000fce00078e02ff */
.L_x_318:
[----:B------:R-:W-:Y:S05]  /*8370*/  BSYNC B1 ;  /* 0x0000000000017941 */ /* 0x000fea0003800000 */
.L_x_317:
        /* <DEDUP_REMOVED lines=9> */
.L_x_320:
[----:B------:R-:W-:Y:S05]  /*8410*/  BSYNC B1 ;  /* 0x0000000000017941 */ /* 0x000fea0003800000 */
.L_x_319:
[----:B------:R-:W-:Y:S01]  /*8420*/  @!P4 IMAD R117, R117, R16, R3 ;  /* 0x000000107575c224 */ /* 0x000fe200078e0203 */
[----:B------:R-:W-:Y:S04]  /*8430*/  BSSY B1, `(.L_x_321) ;  /* 0x0000006000017945 */ /* 0x000fe80003800000 */
[----:B------:R0:W-:Y:S01]  /*8440*/  @!P4 STG.E.U8 desc[UR36][R4.64+0x99], R117 ;  /* 0x000099750400c986 */ /* 0x0001e2000c101124 */
[----:B------:R-:W-:Y:S05]  /*8450*/  @P5 BRA `(.L_x_322) ;  /* 0x00000000000c5947 */ /* 0x000fea0003800000 */
[----:B------:R-:W5:Y:S02]  /*8460*/  LDG.E.U8 R2, desc[UR36][R18.64+0x98] ;  /* 0x0000982412027981 */ /* 0x000f64000c1e1100 */
[----:B-----5:R-:W-:-:S05]  /*8470*/  PRMT R22, R2, 0x8880, RZ ;  /* 0x0000888002167816 */ /* 0x020fca00000000ff */
[----:B------:R-:W-:-:S07]  /*8480*/  IMAD R3, R22, R17, RZ ;  /* 0x0000001116037224 */ /* 0x000fce00078e02ff */
.L_x_322:
[----:B------:R-:W-:Y:S05]  /*8490*/  BSYNC B1 ;  /* 0x0000000000017941 */ /* 0x000fea0003800000 */
.L_x_321:
        /* <DEDUP_REMOVED lines=9> */
.L_x_324:
[----:B------:R-:W-:Y:S05]  /*8530*/  BSYNC B1 ;  /* 0x0000000000017941 */ /* 0x000fea0003800000 */
.L_x_323:
[----:B------:R-:W-:Y:S01]  /*8540*/  @!P4 IMAD R119, R119, R16, R3 ;  /* 0x000000107777c224 */ /* 0x000fe200078e0203 */
[----:B------:R-:W-:Y:S04]  /*8550*/  BSSY B1, `(.L_x_325) ;  /* 0x0000006000017945 */ /* 0x000fe80003800000 */
[----:B------:R0:W-:Y:S01]  /*8560*/  @!P4 STG.E.U8 desc[UR36][R10.64+0x99], R119 ;  /* 0x000099770a00c986 */ /* 0x0001e2000c101124 */
[----:B------:R-:W-:Y:S05]  /*8570*/  @P5 BRA `(.L_x_326) ;  /* 0x00000000000c5947 */ /* 0x000fea0003800000 */
[----:B------:R-:W5:Y:S02]  /*8580*/  LDG.E.U8 R2, desc[UR36][R14.64+0x80] ;  /* 0x000080240e027981 */ /* 0x000f64000c1e1100 */
[----:B-----5:R-:W-:-:S05]  /*8590*/  PRMT R22, R2, 0x8880, RZ ;  /* 0x0000888002167816 */ /* 0x020fca00000000ff */
[----:B------:R-:W-:-:S07]  /*85a0*/  IMAD R3, R22, R17, RZ ;  /* 0x0000001116037224 */ /* 0x000fce00078e02ff */
.L_x_326:
[----:B------:R-:W-:Y:S05]  /*85b0*/  BSYNC B1 ;  /* 0x0000000000017941 */ /* 0x000fea0003800000 */
.L_x_325:
        /* <DEDUP_REMOVED lines=9> */
.L_x_328:
[----:B------:R-:W-:Y:S05]  /*8650*/  BSYNC B1 ;  /* 0x0000000000017941 */ /* 0x000fea0003800000 */
.L_x_327:
[----:B------:R-:W-:Y:S01]  /*8660*/  @!P4 IMAD R89, R89, R16, R3 ;  /* 0x000000105959c224 */ /* 0x000fe200078e0203 */
[----:B------:R-:W-:Y:S04]  /*8670*/  BSSY B1, `(.L_x_329) ;  /* 0x0000006000017945 */ /* 0x000fe80003800000 */
[----:B------:R0:W-:Y:S01]  /*8680*/  @!P4 STG.E.U8 desc[UR36][R6.64+0x81], R89 ;  /* 0x000081590600c986 */ /* 0x0001e2000c101124 */
[----:B------:R-:W-:Y:S05]  /*8690*/  @P5 BRA `(.L_x_330) ;  /* 0x00000000000c5947 */ /* 0x000fea0003800000 */
[----:B------:R-:W5:Y:S02]  /*86a0*/  LDG.E.U8 R2, desc[UR36][R12.64+0x80] ;  /* 0x000080240c027981 */ /* 0x000f64000c1e1100 */
[----:B-----5:R-:W-:-:S05]  /*86b0*/  PRMT R22, R2, 0x8880, RZ ;  /* 0x0000888002167816 */ /* 0x020fca00000000ff */
[----:B------:R-:W-:-:S07]  /*86c0*/  IMAD R3, R22, R17, RZ ;  /* 0x0000001116037224 */ /* 0x000fce00078e02ff */
.L_x_330:
[----:B------:R-:W-:Y:S05]  /*86d0*/  BSYNC B1 ;  /* 0x0000000000017941 */ /* 0x000fea0003800000 */
.L_x_329:
        /* <DEDUP_REMOVED lines=9> */
.L_x_332:
[----:B------:R-:W-:Y:S05]  /*8770*/  BSYNC B1 ;  /* 0x0000000000017941 */ /* 0x000fea0003800000 */
.L_x_331:
[----:B------:R-:W-:Y:S01]  /*8780*/  @!P4 IMAD R91, R91, R16, R3 ;  /* 0x000000105b5bc224 */ /* 0x000fe200078e0203 */
[----:B------:R-:W-:Y:S04]  /*8790*/  BSSY B1, `(.L_x_333) ;  /* 0x0000006000017945 */ /* 0x000fe80003800000 */
[----:B------:R0:W-:Y:S01]  /*87a0*/  @!P4 STG.E.U8 desc[UR36][R8.64+0x81], R91 ;  /* 0x0000815b0800c986 */ /* 0x0001e2000c101124 */
[----:B------:R-:W-:Y:S05]  /*87b0*/  @P5 BRA `(.L_x_334) ;  /* 0x00000000000c5947 */ /* 0x000fea0003800000 */
[----:B------:R-:W5:Y:S02]  /*87c0*/  LDG.E.U8 R2, desc[UR36][R14.64+0x88] ;  /* 0x000088240e027981 */ /* 0x000f64000c1e1100 */
[----:B-----5:R-:W-:-:S05]  /*87d0*/  PRMT R22, R2, 0x8880, RZ ;  /* 0x0000888002167816 */ /* 0x020fca00000000ff */
[----:B------:R-:W-:-:S07]  /*87e0*/  IMAD R3, R22, R17, RZ ;  /* 0x0000001116037224 */ /* 0x000fce00078e02ff */
.L_x_334:
[----:B------:R-:W-:Y:S05]  /*87f0*/  BSYNC B1 ;  /* 0x0000000000017941 */ /* 0x000fea0003800000 */
.L_x_333:
        /* <DEDUP_REMOVED lines=9> */
.L_x_336:
[----:B------:R-:W-:Y:S05]  /*8890*/  BSYNC B1 ;  /* 0x0000000000017941 */ /* 0x000fea0003800000 */
.L_x_335:
[----:B------:R-:W-:Y:S01]  /*88a0*/  @!P4 IMAD R93, R93, R16, R3 ;  /* 0x000000105d5dc224 */ /* 0x000fe200078e0203 */
[----:B------:R-:W-:Y:S04]  /*88b0*/  BSSY B1, `(.L_x_337) ;  /* 0x0000006000017945 */ /* 0x000fe80003800000 */
[----:B------:R0:W-:Y:S01]  /*88c0*/  @!P4 STG.E.U8 desc[UR36][R6.64+0x89], R93 ;  /* 0x0000895d0600c986 */ /* 0x0001e2000c101124 */
[----:B------:R-:W-:Y:S05]  /*88d0*/  @P5 BRA `(.L_x_338) ;  /* 0x00000000000c5947 */ /* 0x000fea0003800000 */
[----:B------:R-:W5:Y:S02]  /*88e0*/  LDG.E.U8 R2, desc[UR36][R12.64+0x88] ;  /* 0x000088240c027981 */ /* 0x000f64000c1e1100 */
[----:B-----5:R-:W-:-:S05]  /*88f0*/  PRMT R22, R2, 0x8880, RZ ;  /* 0x0000888002167816 */ /* 0x020fca00000000ff */
[----:B------:R-:W-:-:S07]  /*8900*/  IMAD R3, R22, R17, RZ ;  /* 0x0000001116037224 */ /* 0x000fce00078e02ff */
.L_x_338:
[----:B------:R-:W-:Y:S05]  /*8910*/  BSYNC B1 ;  /* 0x0000000000017941 */ /* 0x000fea0003800000 */
.L_x_337:
        /* <DEDUP_REMOVED lines=9> */
.L_x_340:
[----:B------:R-:W-:Y:S05]  /*89b0*/  BSYNC B1 ;  /* 0x0000000000017941 */ /* 0x000fea0003800000 */
.L_x_339:
[----:B------:R-:W-:Y:S01]  /*89c0*/  @!P4 IMAD R95, R95, R16, R3 ;  /* 0x000000105f5fc224 */ /* 0x000fe200078e0203 */
[----:B------:R-:W-:Y:S04]  /*89d0*/  BSSY B1, `(.L_x_341) ;  /* 0x0000006000017945 */ /* 0x000fe80003800000 */
[----:B------:R0:W-:Y:S01]  /*89e0*/  @!P4 STG.E.U8 desc[UR36][R8.64+0x89], R95 ;  /* 0x0000895f0800c986 */ /* 0x0001e2000c101124 */
[----:B------:R-:W-:Y:S05]  /*89f0*/  @P5 BRA `(.L_x_342) ;  /* 0x00000000000c5947 */ /* 0x000fea0003800000 */
[----:B------:R-:W5:Y:S02]  /*8a00*/  LDG.E.U8 R2, desc[UR36][R14.64+0x90] ;  /* 0x000090240e027981 */ /* 0x000f64000c1e1100 */
[----:B-----5:R-:W-:-:S05]  /*8a10*/  PRMT R22, R2, 0x8880, RZ ;  /* 0x0000888002167816 */ /* 0x020fca00000000ff */
[----:B------:R-:W-:-:S07]  /*8a20*/  IMAD R3, R22, R17, RZ ;  /* 0x0000001116037224 */ /* 0x000fce00078e02ff */
.L_x_342:
[----:B------:R-:W-:Y:S05]  /*8a30*/  BSYNC B1 ;  /* 0x0000000000017941 */ /* 0x000fea0003800000 */
.L_x_341:
        /* <DEDUP_REMOVED lines=9> */
.L_x_344:
[----:B------:R-:W-:Y:S05]  /*8ad0*/  BSYNC B1 ;  /* 0x0000000000017941 */ /* 0x000fea0003800000 */
.L_x_343:
[----:B------:R-:W-:Y:S01]  /*8ae0*/  @!P4 IMAD R97, R97, R16, R3 ;  /* 0x000000106161c224 */ /* 0x000fe200078e0203 */
[----:B------:R-:W-:Y:S04]  /*8af0*/  BSSY B1, `(.L_x_345) ;  /* 0x0000006000017945 */ /* 0x000fe80003800000 */
[----:B------:R0:W-:Y:S01]  /*8b00*/  @!P4 STG.E.U8 desc[UR36][R6.64+0x91], R97 ;  /* 0x000091610600c986 */ /* 0x0001e2000c101124 */
[----:B------:R-:W-:Y:S05]  /*8b10*/  @P5 BRA `(.L_x_346) ;  /* 0x00000000000c5947 */ /* 0x000fea0003800000 */
[----:B------:R-:W5:Y:S02]  /*8b20*/  LDG.E.U8 R2, desc[UR36][R12.64+0x90] ;  /* 0x000090240c027981 */ /* 0x000f64000c1e1100 */
[----:B-----5:R-:W-:-:S05]  /*8b30*/  PRMT R22, R2, 0x8880, RZ ;  /* 0x0000888002167816 */ /* 0x020fca00000000ff */
[----:B------:R-:W-:-:S07]  /*8b40*/  IMAD R3, R22, R17, RZ ;  /* 0x0000001116037224 */ /* 0x000fce00078e02ff */
.L_x_346:
[----:B------:R-:W-:Y:S05]  /*8b50*/  BSYNC B1 ;  /* 0x0000000000017941 */ /* 0x000fea0003800000 */
.L_x_345:
        /* <DEDUP_REMOVED lines=9> */
.L_x_348:
[----:B------:R-:W-:Y:S05]  /*8bf0*/  BSYNC B1 ;  /* 0x0000000000017941 */ /* 0x000fea0003800000 */
.L_x_347:
[----:B------:R-:W-:Y:S01]  /*8c00*/  @!P4 IMAD R99, R99, R16, R3 ;  /* 0x000000106363c224 */ /* 0x000fe200078e0203 */
[----:B------:R-:W-:Y:S04]  /*8c10*/  BSSY B1, `(.L_x_349) ;  /* 0x0000006000017945 */ /* 0x000fe80003800000 */
[----:B------:R0:W-:Y:S01]  /*8c20*/  @!P4 STG.E.U8 desc[UR36][R8.64+0x91], R99 ;  /* 0x000091630800c986 */ /* 0x0001e2000c101124 */
[----:B------:R-:W-:Y:S05]  /*8c30*/  @P5 BRA `(.L_x_350) ;  /* 0x00000000000c5947 */ /* 0x000fea0003800000 */
[----:B------:R-:W5:Y:S02]  /*8c40*/  LDG.E.U8 R2, desc[UR36][R14.64+0x98] ;  /* 0x000098240e027981 */ /* 0x000f64000c1e1100 */
[----:B-----5:R-:W-:-:S05]  /*8c50*/  PRMT R22, R2, 0x8880, RZ ;  /* 0x0000888002167816 */ /* 0x020fca00000000ff */
[----:B------:R-:W-:-:S07]  /*8c60*/  IMAD R3, R22, R17, RZ ;  /* 0x0000001116037224 */ /* 0x000fce00078e02ff */
.L_x_350:
[----:B------:R-:W-:Y:S05]  /*8c70*/  BSYNC B1 ;  /* 0x0000000000017941 */ /* 0x000fea0003800000 */
.L_x_349:
        /* <DEDUP_REMOVED lines=9> */
.L_x_352:
[----:B------:R-:W-:Y:S05]  /*8d10*/  BSYNC B1 ;  /* 0x0000000000017941 */ /* 0x000fea0003800000 */
.L_x_351:
[----:B------:R-:W-:Y:S01]  /*8d20*/  @!P4 IMAD R101, R101, R16, R3 ;  /* 0x000000106565c224 */ /* 0x000fe200078e0203 */
[----:B------:R-:W-:Y:S04]  /*8d30*/  BSSY B1, `(.L_x_353) ;  /* 0x0000006000017945 */ /* 0x000fe80003800000 */
[----:B------:R0:W-:Y:S01]  /*8d40*/  @!P4 STG.E.U8 desc[UR36][R6.64+0x99], R101 ;  /* 0x000099650600c986 */ /* 0x0001e2000c101124 */
[----:B------:R-:W-:Y:S05]  /*8d50*/  @P5 BRA `(.L_x_354) ;  /* 0x00000000000c5947 */ /* 0x000fea0003800000 */
[----:B------:R-:W5:Y:S02]  /*8d60*/  LDG.E.U8 R2, desc[UR36][R12.64+0x98] ;  /* 0x000098240c027981 */ /* 0x000f64000c1e1100 */
[----:B-----5:R-:W-:-:S05]  /*8d70*/  PRMT R22, R2, 0x8880, RZ ;  /* 0x0000888002167816 */ /* 0x020fca00000000ff */
[----:B------:R-:W-:-:S07]  /*8d80*/  IMAD R3, R22, R17, RZ ;  /* 0x0000001116037224 */ /* 0x000fce00078e02ff */
.L_x_354:
[----:B------:R-:W-:Y:S05]  /*8d90*/  BSYNC B1 ;  /* 0x0000000000017941 */ /* 0x000fea0003800000 */
.L_x_353:
        /* <DEDUP_REMOVED lines=9> */
.L_x_356:
[----:B------:R-:W-:Y:S05]  /*8e30*/  BSYNC B1 ;  /* 0x0000000000017941 */ /* 0x000fea0003800000 */
.L_x_355:
[----:B------:R-:W-:Y:S01]  /*8e40*/  @!P4 IMAD R103, R103, R16, R3 ;  /* 0x000000106767c224 */ /* 0x000fe200078e0203 */
[----:B------:R-:W-:Y:S04]  /*8e50*/  BSSY B1, `(.L_x_357) ;  /* 0x0000006000017945 */ /* 0x000fe80003800000 */
[----:B------:R0:W-:Y:S01]  /*8e60*/  @!P4 STG.E.U8 desc[UR36][R8.64+0x99], R103 ;  /* 0x000099670800c986 */ /* 0x0001e2000c101124 */
[----:B------:R-:W-:Y:S05]  /*8e70*/  @P5 BRA `(.L_x_358) ;  /* 0x00000000000c5947 */ /* 0x000fea0003800000 */
[----:B------:R-:W5:Y:S02]  /*8e80*/  LDG.E.U8 R2, desc[UR36][R20.64+0xa0] ;  /* 0x0000a02414027981 */ /* 0x000f64000c1e1100 */
[----:B-----5:R-:W-:-:S05]  /*8e90*/  PRMT R22, R2, 0x8880, RZ ;  /* 0x0000888002167816 */ /* 0x020fca00000000ff */
[----:B------:R-:W-:-:S07]  /*8ea0*/  IMAD R3, R22, R17, RZ ;  /* 0x0000001116037224 */ /* 0x000fce00078e02ff */
.L_x_358:
[----:B------:R-:W-:Y:S05]  /*8eb0*/  BSYNC B1 ;  /* 0x0000000000017941 */ /* 0x000fea0003800000 */
.L_x_357:
        /* <DEDUP_REMOVED lines=9> */
.L_x_360:
[----:B------:R-:W-:Y:S05]  /*8f50*/  BSYNC B1 ;  /* 0x0000000000017941 */ /* 0x000fea0003800000 */
.L_x_359:
[----:B------:R-:W-:Y:S01]  /*8f60*/  @!P4 IMAD R73, R73, R16, R3 ;  /* 0x000000104949c224 */ /* 0x000fe200078e0203 */
[----:B------:R-:W-:Y:S04]  /*8f70*/  BSSY B1, `(.L_x_361) ;  /* 0x0000006000017945 */ /* 0x000fe80003800000 */
[----:B------:R0:W-:Y:S01]  /*8f80*/  @!P4 STG.E.U8 desc[UR36][R4.64+0xa1], R73 ;  /* 0x0000a1490400c986 */ /* 0x0001e2000c101124 */
[----:B------:R-:W-:Y:S05]  /*8f90*/  @P5 BRA `(.L_x_362) ;  /* 0x00000000000c5947 */ /* 0x000fea0003800000 */
[----:B------:R-:W5:Y:S02]  /*8fa0*/  LDG.E.U8 R2, desc[UR36][R18.64+0xa0] ;  /* 0x0000a02412027981 */ /* 0x000f64000c1e1100 */
[----:B-----5:R-:W-:-:S05]  /*8fb0*/  PRMT R22, R2, 0x8880, RZ ;  /* 0x0000888002167816 */ /* 0x020fca00000000ff */
[----:B------:R-:W-:-:S07]  /*8fc0*/  IMAD R3, R22, R17, RZ ;  /* 0x0000001116037224 */ /* 0x000fce00078e02ff */
.L_x_362:
[----:B------:R-:W-:Y:S05]  /*8fd0*/  BSYNC B1 ;  /* 0x0000000000017941 */ /* 0x000fea0003800000 */
.L_x_361:
        /* <DEDUP_REMOVED lines=9> */
.L_x_364:
[----:B------:R-:W-:Y:S05]  /*9070*/  BSYNC B1 ;  /* 0x0000000000017941 */ /* 0x000fea0003800000 */
.L_x_363:
[----:B------:R-:W-:Y:S01]  /*9080*/  @!P4 IMAD R75, R75, R16, R3 ;  /* 0x000000104b4bc224 */ /* 0x000fe200078e0203 */
[----:B------:R-:W-:Y:S04]  /*9090*/  BSSY B1, `(.L_x_365) ;  /* 0x0000006000017945 */ /* 0x000fe80003800000 */
[----:B------:R0:W-:Y:S01]  /*90a0*/  @!P4 STG.E.U8 desc[UR36][R10.64+0xa1], R75 ;  /* 0x0000a14b0a00c986 */ /* 0x0001e2000c101124 */
[----:B------:R-:W-:Y:S05]  /*90b0*/  @P5 BRA `(.L_x_366) ;  /* 0x00000000000c5947 */ /* 0x000fea0003800000 */
[----:B------:R-:W5:Y:S02]  /*90c0*/  LDG.E.U8 R2, desc[UR36][R20.64+0xa8] ;  /* 0x0000a82414027981 */ /* 0x000f64000c1e1100 */
[----:B-----5:R-:W-:-:S05]  /*90d0*/  PRMT R22, R2, 0x8880, RZ ;  /* 0x0000888002167816 */ /* 0x020fca00000000ff */
[----:B------:R-:W-:-:S07]  /*90e0*/  IMAD R3, R22, R17, RZ ;  /* 0x0000001116037224 */ /* 0x000fce00078e02ff */
.L_x_366:
[----:B------:R-:W-:Y:S05]  /*90f0*/  BSYNC B1 ;  /* 0x0000000000017941 */ /* 0x000fea0003800000 */
.L_x_365:
        /* <DEDUP_REMOVED lines=9> */
.L_x_368:
[----:B------:R-:W-:Y:S05]  /*9190*/  BSYNC B1 ;  /* 0x0000000000017941 */ /* 0x000fea0003800000 */
.L_x_367:
[----:B------:R-:W-:Y:S01]  /*91a0*/  @!P4 IMAD R77, R77, R16, R3 ;  /* 0x000000104d4dc224 */ /* 0x000fe200078e0203 */
[----:B------:R-:W-:Y:S04]  /*91b0*/  BSSY B1, `(.L_x_369) ;  /* 0x0000006000017945 */ /* 0x000fe80003800000 */
[----:B------:R0:W-:Y:S01]  /*91c0*/  @!P4 STG.E.U8 desc[UR36][R4.64+0xa9], R77 ;  /* 0x0000a94d0400c986 */ /* 0x0001e2000c101124 */
[----:B------:R-:W-:Y:S05]  /*91d0*/  @P5 BRA `(.L_x_370) ;  /* 0x00000000000c5947 */ /* 0x000fea0003800000 */
[----:B------:R-:W5:Y:S02]  /*91e0*/  LDG.E.U8 R2, desc[UR36][R18.64+0xa8] ;  /* 0x0000a82412027981 */ /* 0x000f64000c1e1100 */
[----:B-----5:R-:W-:-:S05]  /*91f0*/  PRMT R22, R2, 0x8880, RZ ;  /* 0x0000888002167816 */ /* 0x020fca00000000ff */
[----:B------:R-:W-:-:S07]  /*9200*/  IMAD R3, R22, R17, RZ ;  /* 0x0000001116037224 */ /* 0x000fce00078e02ff */
.L_x_370:
[----:B------:R-:W-:Y:S05]  /*9210*/  BSYNC B1 ;  /* 0x0000000000017941 */ /* 0x000fea0003800000 */
.L_x_369:
        /* <DEDUP_REMOVED lines=9> */
.L_x_372:
[----:B------:R-:W-:Y:S05]  /*92b0*/  BSYNC B1 ;  /* 0x0000000000017941 */ /* 0x000fea0003800000 */
.L_x_371:
[----:B------:R-:W-:Y:S01]  /*92c0*/  @!P4 IMAD R79, R79, R16, R3 ;  /* 0x000000104f4fc224 */ /* 0x000fe200078e0203 */
[----:B------:R-:W-:Y:S04]  /*92d0*/  BSSY B1, `(.L_x_373) ;  /* 0x0000006000017945 */ /* 0x000fe80003800000 */
[----:B------:R0:W-:Y:S01]  /*92e0*/  @!P4 STG.E.U8 desc[UR36][R10.64+0xa9], R79 ;  /* 0x0000a94f0a00c986 */ /* 0x0001e2000c101124 */
[----:B------:R-:W-:Y:S05]  /*92f0*/  @P5 BRA `(.L_x_374) ;  /* 0x00000000000c5947 */ /* 0x000fea0003800000 */
[----:B------:R-:W5:Y:S02]  /*9300*/  LDG.E.U8 R2, desc[UR36][R20.64+0xb0] ;  /* 0x0000b02414027981 */ /* 0x000f64000c1e1100 */
[----:B-----5:R-:W-:-:S05]  /*9310*/  PRMT R22, R2, 0x8880, RZ ;  /* 0x0000888002167816 */ /* 0x020fca00000000ff */
[----:B------:R-:W-:-:S07]  /*9320*/  IMAD R3, R22, R17, RZ ;  /* 0x0000001116037224 */ /* 0x000fce00078e02ff */
.L_x_374:
[----:B------:R-:W-:Y:S05]  /*9330*/  BSYNC B1 ;  /* 0x0000000000017941 */ /* 0x000fea0003800000 */
.L_x_373:
        /* <DEDUP_REMOVED lines=9> */
.L_x_376:
[----:B------:R-:W-:Y:S05]  /*93d0*/  BSYNC B1 ;  /* 0x0000000000017941 */ /* 0x000fea0003800000 */
.L_x_375:
[----:B------:R-:W-:Y:S01]  /*93e0*/  @!P4 IMAD R81, R81, R16, R3 ;  /* 0x000000105151c224 */ /* 0x000fe200078e0203 */
[----:B------:R-:W-:Y:S04]  /*93f0*/  BSSY B1, `(.L_x_377) ;  /* 0x0000006000017945 */ /* 0x000fe80003800000 */
[----:B------:R0:W-:Y:S01]  /*9400*/  @!P4 STG.E.U8 desc[UR36][R4.64+0xb1], R81 ;  /* 0x0000b1510400c986 */ /* 0x0001e2000c101124 */
[----:B------:R-:W-:Y:S05]  /*9410*/  @P5 BRA `(.L_x_378) ;  /* 0x00000000000c5947 */ /* 0x000fea0003800000 */
[----:B------:R-:W5:Y:S02]  /*9420*/  LDG.E.U8 R2, desc[UR36][R18.64+0xb0] ;  /* 0x0000b02412027981 */ /* 0x000f64000c1e1100 */
[----:B-----5:R-:W-:-:S05]  /*9430*/  PRMT R22, R2, 0x8880, RZ ;  /* 0x0000888002167816 */ /* 0x020fca00000000ff */
[----:B------:R-:W-:-:S07]  /*9440*/  IMAD R3, R22, R17, RZ ;  /* 0x0000001116037224 */ /* 0x000fce00078e02ff */
.L_x_378:
[----:B------:R-:W-:Y:S05]  /*9450*/  BSYNC B1 ;  /* 0x0000000000017941 */ /* 0x000fea0003800000 */
.L_x_377:
        /* <DEDUP_REMOVED lines=9> */
.L_x_380:
[----:B------:R-:W-:Y:S05]  /*94f0*/  BSYNC B1 ;  /* 0x0000000000017941 */ /* 0x000fea0003800000 */
.L_x_379:
[----:B------:R-:W-:Y:S01]  /*9500*/  @!P4 IMAD R83, R83, R16, R3 ;  /* 0x000000105353c224 */ /* 0x000fe200078e0203 */
[----:B------:R-:W-:Y:S04]  /*9510*/  BSSY B1, `(.L_x_381) ;  /* 0x0000006000017945 */ /* 0x000fe80003800000 */
[----:B------:R0:W-:Y:S01]  /*9520*/  @!P4 STG.E.U8 desc[UR36][R10.64+0xb1], R83 ;  /* 0x0000b1530a00c986 */ /* 0x0001e2000c101124 */
[----:B------:R-:W-:Y:S05]  /*9530*/  @P5 BRA `(.L_x_382) ;  /* 0x00000000000c5947 */ /* 0x000fea0003800000 */
[----:B------:R-:W5:Y:S02]  /*9540*/  LDG.E.U8 R2, desc[UR36][R20.64+0xb8] ;  /* 0x0000b82414027981 */ /* 0x000f64000c1e1100 */
[----:B-----5:R-:W-:-:S05]  /*9550*/  PRMT R22, R2, 0x8880, RZ ;  /* 0x0000888002167816 */ /* 0x020fca00000000ff */
[----:B------:R-:W-:-:S07]  /*9560*/  IMAD R3, R22, R17, RZ ;  /* 0x0000001116037224 */ /* 0x000fce00078e02ff */
.L_x_382:
[----:B------:R-:W-:Y:S05]  /*9570*/  BSYNC B1 ;  /* 0x0000000000017941 */ /* 0x000fea0003800000 */
.L_x_381:
        /* <DEDUP_REMOVED lines=9> */
.L_x_384:
[----:B------:R-:W-:Y:S05]  /*9610*/  BSYNC B1 ;  /* 0x0000000000017941 */ /* 0x000fea0003800000 */
.L_x_383:
[----:B------:R-:W-:Y:S01]  /*9620*/  @!P4 IMAD R85, R85, R16, R3 ;  /* 0x000000105555c224 */ /* 0x000fe200078e0203 */
[----:B------:R-:W-:Y:S04]  /*9630*/  BSSY B1, `(.L_x_385) ;  /* 0x0000006000017945 */ /* 0x000fe80003800000 */
[----:B------:R0:W-:Y:S01]  /*9640*/  @!P4 STG.E.U8 desc[UR36][R4.64+0xb9], R85 ;  /* 0x0000b9550400c986 */ /* 0x0001e2000c101124 */
[----:B------:R-:W-:Y:S05]  /*9650*/  @P5 BRA `(.L_x_386) ;  /* 0x00000000000c5947 */ /* 0x000fea0003800000 */
[----:B------:R-:W5:Y:S02]  /*9660*/  LDG.E.U8 R2, desc[UR36][R18.64+0xb8] ;  /* 0x0000b82412027981 */ /* 0x000f64000c1e1100 */
[----:B-----5:R-:W-:-:S05]  /*9670*/  PRMT R22, R2, 0x8880, RZ ;  /* 0x0000888002167816 */ /* 0x020fca00000000ff */
[----:B------:R-:W-:-:S07]  /*9680*/  IMAD R3, R22, R17, RZ ;  /* 0x0000001116037224 */ /* 0x000fce00078e02ff */
.L_x_386:
[----:B------:R-:W-:Y:S05]  /*9690*/  BSYNC B1 ;  /* 0x0000000000017941 */ /* 0x000fea0003800000 */
.L_x_385:
        /* <DEDUP_REMOVED lines=9> */
.L_x_388:
[----:B------:R-:W-:Y:S05]  /*9730*/  BSYNC B1 ;  /* 0x0000000000017941 */ /* 0x000fea0003800000 */
.L_x_387:
[----:B------:R-:W-:Y:S01]  /*9740*/  @!P4 IMAD R87, R87, R16, R3 ;  /* 0x000000105757c224 */ /* 0x000fe200078e0203 */
[----:B------:R-:W-:Y:S04]  /*9750*/  BSSY B1, `(.L_x_389) ;  /* 0x0000006000017945 */ /* 0x000fe80003800000 */
[----:B------:R0:W-:Y:S01]  /*9760*/  @!P4 STG.E.U8 desc[UR36][R10.64+0xb9], R87 ;  /* 0x0000b9570a00c986 */ /* 0x0001e2000c101124 */
[----:B------:R-:W-:Y:S05]  /*9770*/  @P5 BRA `(.L_x_390) ;  /* 0x00000000000c5947 */ /* 0x000fea0003800000 */
[----:B------:R-:W5:Y:S02]  /*9780*/  LDG.E.U8 R2, desc[UR36][R14.64+0xa0] ;  /* 0x0000a0240e027981 */ /* 0x000f64000c1e1100 */
[----:B-----5:R-:W-:-:S05]  /*9790*/  PRMT R22, R2, 0x8880, RZ ;  /* 0x0000888002167816 */ /* 0x020fca00000000ff */
[----:B------:R-:W-:-:S07]  /*97a0*/  IMAD R3, R22, R17, RZ ;  /* 0x0000001116037224 */ /* 0x000fce00078e02ff */
.L_x_390:
[----:B------:R-:W-:Y:S05]  /*97b0*/  BSYNC B1 ;  /* 0x0000000000017941 */ /* 0x000fea0003800000 */
.L_x_389:
        /* <DEDUP_REMOVED lines=9> */
.L_x_392:
[----:B------:R-:W-:Y:S05]  /*9850*/  BSYNC B1 ;  /* 0x0000000000017941 */ /* 0x000fea0003800000 */
.L_x_391:
[----:B------:R-:W-:Y:S01]  /*9860*/  @!P4 IMAD R57, R57, R16, R3 ;  /* 0x000000103939c224 */ /* 0x000fe200078e0203 */
[----:B------:R-:W-:Y:S04]  /*9870*/  BSSY B1, `(.L_x_393) ;  /* 0x0000006000017945 */ /* 0x000fe80003800000 */
[----:B------:R0:W-:Y:S01]  /*9880*/  @!P4 STG.E.U8 desc[UR36][R6.64+0xa1], R57 ;  /* 0x0000a1390600c986 */ /* 0x0001e2000c101124 */
[----:B------:R-:W-:Y:S05]  /*9890*/  @P5 BRA `(.L_x_394) ;  /* 0x00000000000c5947 */ /* 0x000fea0003800000 */
[----:B------:R-:W5:Y:S02]  /*98a0*/  LDG.E.U8 R2, desc[UR36][R12.64+0xa0] ;  /* 0x0000a0240c027981 */ /* 0x000f64000c1e1100 */
[----:B-----5:R-:W-:-:S05]  /*98b0*/  PRMT R22, R2, 0x8880, RZ ;  /* 0x0000888002167816 */ /* 0x020fca00000000ff */
[----:B------:R-:W-:-:S07]  /*98c0*/  IMAD R3, R22, R17, RZ ;  /* 0x0000001116037224 */ /* 0x000fce00078e02ff */
.L_x_394:
[----:B------:R-:W-:Y:S05]  /*98d0*/  BSYNC B1 ;  /* 0x0000000000017941 */ /* 0x000fea0003800000 */
.L_x_393:
        /* <DEDUP_REMOVED lines=9> */
.L_x_396:
[----:B------:R-:W-:Y:S05]  /*9970*/  BSYNC B1 ;  /* 0x0000000000017941 */ /* 0x000fea0003800000 */
.L_x_395:
[----:B------:R-:W-:Y:S01]  /*9980*/  @!P4 IMAD R59, R59, R16, R3 ;  /* 0x000000103b3bc224 */ /* 0x000fe200078e0203 */
[----:B------:R-:W-:Y:S04]  /*9990*/  BSSY B1, `(.L_x_397) ;  /* 0x0000006000017945 */ /* 0x000fe80003800000 */
[----:B------:R0:W-:Y:S01]  /*99a0*/  @!P4 STG.E.U8 desc[UR36][R8.64+0xa1], R59 ;  /* 0x0000a13b0800c986 */ /* 0x0001e2000c101124 */
[----:B------:R-:W-:Y:S05]  /*99b0*/  @P5 BRA `(.L_x_398) ;  /* 0x00000000000c5947 */ /* 0x000fea0003800000 */
[----:B------:R-:W5:Y:S02]  /*99c0*/  LDG.E.U8 R2, desc[UR36][R14.64+0xa8] ;  /* 0x0000a8240e027981 */ /* 0x000f64000c1e1100 */
[----:B-----5:R-:W-:-:S05]  /*99d0*/  PRMT R22, R2, 0x8880, RZ ;  /* 0x0000888002167816 */ /* 0x020fca00000000ff */
[----:B------:R-:W-:-:S07]  /*99e0*/  IMAD R3, R22, R17, RZ ;  /* 0x0000001116037224 */ /* 0x000fce00078e02ff */
.L_x_398:
[----:B------:R-:W-:Y:S05]  /*99f0*/  BSYNC B1 ;  /* 0x0000000000017941 */ /* 0x000fea0003800000 */
.L_x_397:
        /* <DEDUP_REMOVED lines=9> */
.L_x_400:
[----:B------:R-:W-:Y:S05]  /*9a90*/  BSYNC B1 ;  /* 0x0000000000017941 */ /* 0x000fea0003800000 */
.L_x_399:
[----:B------:R-:W-:Y:S01]  /*9aa0*/  @!P4 IMAD R61, R61, R16, R3 ;  /* 0x000000103d3dc224 */ /* 0x000fe200078e0203 */
[----:B------:R-:W-:Y:S04]  /*9ab0*/  BSSY B1, `(.L_x_401) ;  /* 0x0000006000017945 */ /* 0x000fe80003800000 */
[----:B------:R0:W-:Y:S01]  /*9ac0*/  @!P4 STG.E.U8 desc[UR36][R6.64+0xa9], R61 ;  /* 0x0000a93d0600c986 */ /* 0x0001e2000c101124 */
[----:B------:R-:W-:Y:S05]  /*9ad0*/  @P5 BRA `(.L_x_402) ;  /* 0x00000000000c5947 */ /* 0x000fea0003800000 */
[----:B------:R-:W5:Y:S02]  /*9ae0*/  LDG.E.U8 R2, desc[UR36][R12.64+0xa8] ;  /* 0x0000a8240c027981 */ /* 0x000f64000c1e1100 */
[----:B-----5:R-:W-:-:S05]  /*9af0*/  PRMT R22, R2, 0x8880, RZ ;  /* 0x0000888002167816 */ /* 0x020fca00000000ff */
[----:B------:R-:W-:-:S07]  /*9b00*/  IMAD R3, R22, R17, RZ ;  /* 0x0000001116037224 */ /* 0x000fce00078e02ff */
.L_x_402:
[----:B------:R-:W-:Y:S05]  /*9b10*/  BSYNC B1 ;  /* 0x0000000000017941 */ /* 0x000fea0003800000 */
.L_x_401:
        /* <DEDUP_REMOVED lines=9> */
.L_x_404:
[----:B------:R-:W-:Y:S05]  /*9bb0*/  BSYNC B1 ;  /* 0x0000000000017941 */ /* 0x000fea0003800000 */
.L_x_403:
[----:B------:R-:W-:Y:S01]  /*9bc0*/  @!P4 IMAD R63, R63, R16, R3 ;  /* 0x000000103f3fc224 */ /* 0x000fe200078e0203 */
[----:B------:R-:W-:Y:S04]  /*9bd0*/  BSSY B1, `(.L_x_405) ;  /* 0x0000006000017945 */ /* 0x000fe80003800000 */
[----:B------:R0:W-:Y:S01]  /*9be0*/  @!P4 STG.E.U8 desc[UR36][R8.64+0xa9], R63 ;  /* 0x0000a93f0800c986 */ /* 0x0001e2000c101124 */
[----:B------:R-:W-:Y:S05]  /*9bf0*/  @P5 BRA `(.L_x_406) ;  /* 0x00000000000c5947 */ /* 0x000fea0003800000 */
[----:B------:R-:W5:Y:S02]  /*9c00*/  LDG.E.U8 R2, desc[UR36][R14.64+0xb0] ;  /* 0x0000b0240e027981 */ /* 0x000f64000c1e1100 */
[----:B-----5:R-:W-:-:S05]  /*9c10*/  PRMT R22, R2, 0x8880, RZ ;  /* 0x0000888002167816 */ /* 0x020fca00000000ff */
[----:B------:R-:W-:-:S07]  /*9c20*/  IMAD R3, R22, R17, RZ ;  /* 0x0000001116037224 */ /* 0x000fce00078e02ff */
.L_x_406:
[----:B------:R-:W-:Y:S05]  /*9c30*/  BSYNC B1 ;  /* 0x0000000000017941 */ /* 0x000fea0003800000 */
.L_x_405:
        /* <DEDUP_REMOVED lines=9> */
.L_x_408:
[----:B------:R-:W-:Y:S05]  /*9cd0*/  BSYNC B1 ;  /* 0x0000000000017941 */ /* 0x000fea0003800000 */
.L_x_407:
[----:B------:R-:W-:Y:S01]  /*9ce0*/  @!P4 IMAD R65, R65, R16, R3 ;  /* 0x000000104141c224 */ /* 0x000fe200078e0203 */
[----:B------:R-:W-:Y:S04]  /*9cf0*/  BSSY B1, `(.L_x_409) ;  /* 0x0000006000017945 */ /* 0x000fe80003800000 */
[----:B------:R0:W-:Y:S01]  /*9d00*/  @!P4 STG.E.U8 desc[UR36][R6.64+0xb1], R65 ;  /* 0x0000b1410600c986 */ /* 0x0001e2000c101124 */
[----:B------:R-:W-:Y:S05]  /*9d10*/  @P5 BRA `(.L_x_410) ;  /* 0x00000000000c5947 */ /* 0x000fea0003800000 */
[----:B------:R-:W5:Y:S02]  /*9d20*/  LDG.E.U8 R2, desc[UR36][R12.64+0xb0] ;  /* 0x0000b0240c027981 */ /* 0x000f64000c1e1100 */
[----:B-----5:R-:W-:-:S05]  /*9d30*/  PRMT R22, R2, 0x8880, RZ ;  /* 0x0000888002167816 */ /* 0x020fca00000000ff */
[----:B------:R-:W-:-:S07]  /*9d40*/  IMAD R3, R22, R17, RZ ;  /* 0x0000001116037224 */ /* 0x000fce00078e02ff */
.L_x_410:
[----:B------:R-:W-:Y:S05]  /*9d50*/  BSYNC B1 ;  /* 0x0000000000017941 */ /* 0x000fea0003800000 */
.L_x_409:
        /* <DEDUP_REMOVED lines=9> */
.L_x_412:
[----:B------:R-:W-:Y:S05]  /*9df0*/  BSYNC B1 ;  /* 0x0000000000017941 */ /* 0x000fea0003800000 */
.L_x_411:
[----:B------:R-:W-:Y:S01]  /*9e00*/  @!P4 IMAD R67, R67, R16, R3 ;  /* 0x000000104343c224 */ /* 0x000fe200078e0203 */
[----:B------:R-:W-:Y:S04]  /*9e10*/  BSSY B1, `(.L_x_413) ;  /* 0x0000006000017945 */ /* 0x000fe80003800000 */
[----:B------:R0:W-:Y:S01]  /*9e20*/  @!P4 STG.E.U8 desc[UR36][R8.64+0xb1], R67 ;  /* 0x0000b1430800c986 */ /* 0x0001e2000c101124 */
[----:B------:R-:W-:Y:S05]  /*9e30*/  @P5 BRA `(.L_x_414) ;  /* 0x00000000000c5947 */ /* 0x000fea0003800000 */
[----:B------:R-:W5:Y:S02]  /*9e40*/  LDG.E.U8 R2, desc[UR36][R14.64+0xb8] ;  /* 0x0000b8240e027981 */ /* 0x000f64000c1e1100 */
[----:B-----5:R-:W-:-:S05]  /*9e50*/  PRMT R22, R2, 0x8880, RZ ;  /* 0x0000888002167816 */ /* 0x020fca00000000ff */
[----:B------:R-:W-:-:S07]  /*9e60*/  IMAD R3, R22, R17, RZ ;  /* 0x0000001116037224 */ /* 0x000fce00078e02ff */
.L_x_414:
[----:B------:R-:W-:Y:S05]  /*9e70*/  BSYNC B1 ;  /* 0x0000000000017941 */ /* 0x000fea0003800000 */
.L_x_413:
        /* <DEDUP_REMOVED lines=9> */
.L_x_416:
[----:B------:R-:W-:Y:S05]  /*9f10*/  BSYNC B1 ;  /* 0x0000000000017941 */ /* 0x000fea0003800000 */
.L_x_415:
[----:B------:R-:W-:Y:S01]  /*9f20*/  @!P4 IMAD R69, R69, R16, R3 ;  /* 0x000000104545c224 */ /* 0x000fe200078e0203 */
[----:B------:R-:W-:Y:S04]  /*9f30*/  BSSY B1, `(.L_x_417) ;  /* 0x0000006000017945 */ /* 0x000fe80003800000 */
[----:B------:R0:W-:Y:S01]  /*9f40*/  @!P4 STG.E.U8 desc[UR36][R6.64+0xb9], R69 ;  /* 0x0000b9450600c986 */ /* 0x0001e2000c101124 */
[----:B------:R-:W-:Y:S05]  /*9f50*/  @P5 BRA `(.L_x_418) ;  /* 0x00000000000c5947 */ /* 0x000fea0003800000 */
[----:B------:R-:W5:Y:S02]  /*9f60*/  LDG.E.U8 R2, desc[UR36][R12.64+0xb8] ;  /* 0x0000b8240c027981 */ /* 0x000f64000c1e1100 */
[----:B-----5:R-:W-:-:S05]  /*9f70*/  PRMT R22, R2, 0x8880, RZ ;  /* 0x0000888002167816 */ /* 0x020fca00000000ff */
[----:B------:R-:W-:-:S07]  /*9f80*/  IMAD R3, R22, R17, RZ ;  /* 0x0000001116037224 */ /* 0x000fce00078e02ff */
.L_x_418:
[----:B------:R-:W-:Y:S05]  /*9f90*/  BSYNC B1 ;  /* 0x0000000000017941 */ /* 0x000fea0003800000 */
.L_x_417:
        /* <DEDUP_REMOVED lines=9> */
.L_x_420:
[----:B------:R-:W-:Y:S05]  /*a030*/  BSYNC B1 ;  /* 0x0000000000017941 */ /* 0x000fea0003800000 */
.L_x_419:
[----:B------:R-:W-:Y:S01]  /*a040*/  @!P4 IMAD R71, R71, R16, R3 ;  /* 0x000000104747c224 */ /* 0x000fe200078e0203 */
[----:B------:R-:W-:Y:S04]  /*a050*/  BSSY B1, `(.L_x_421) ;  /* 0x0000006000017945 */ /* 0x000fe80003800000 */
[----:B------:R0:W-:Y:S01]  /*a060*/  @!P4 STG.E.U8 desc[UR36][R8.64+0xb9], R71 ;  /* 0x0000b9470800c986 */ /* 0x0001e2000c101124 */
[----:B------:R-:W-:Y:S05]  /*a070*/  @P5 BRA `(.L_x_422) ;  /* 0x00000000000c5947 */ /* 0x000fea0003800000 */
[----:B------:R-:W5:Y:S02]  /*a080*/  LDG.E.U8 R2, desc[UR36][R20.64+0xc0] ;  /* 0x0000c02414027981 */ /* 0x000f64000c1e1100 */
[----:B-----5:R-:W-:-:S05]  /*a090*/  PRMT R22, R2, 0x8880, RZ ;  /* 0x0000888002167816 */ /* 0x020fca00000000ff */
[----:B------:R-:W-:-:S07]  /*a0a0*/  IMAD R3, R22, R17, RZ ;  /* 0x0000001116037224 */ /* 0x000fce00078e02ff */
.L_x_422:
[----:B------:R-:W-:Y:S05]  /*a0b0*/  BSYNC B1 ;  /* 0x0000000000017941 */ /* 0x000fea0003800000 */
.L_x_421:
        /* <DEDUP_REMOVED lines=9> */
.L_x_424:
[----:B------:R-:W-:Y:S05]  /*a150*/  BSYNC B1 ;  /* 0x0000000000017941 */ /* 0x000fea0003800000 */
.L_x_423:
[----:B------:R-:W-:Y:S01]  /*a160*/  @!P4 IMAD R41, R41, R16, R3 ;  /* 0x000000102929c224 */ /* 0x000fe200078e0203 */
[----:B------:R-:W-:Y:S04]  /*a170*/  BSSY B1, `(.L_x_425) ;  /* 0x0000006000017945 */ /* 0x000fe80003800000 */
[----:B------:R0:W-:Y:S01]  /*a180*/  @!P4 STG.E.U8 desc[UR36][R4.64+0xc1], R41 ;  /* 0x0000c1290400c986 */ /* 0x0001e2000c101124 */
[----:B------:R-:W-:Y:S05]  /*a190*/  @P5 BRA `(.L_x_426) ;  /* 0x00000000000c5947 */ /* 0x000fea0003800000 */
[----:B------:R-:W5:Y:S02]  /*a1a0*/  LDG.E.U8 R2, desc[UR36][R18.64+0xc0] ;  /* 0x0000c02412027981 */ /* 0x000f64000c1e1100 */
[----:B-----5:R-:W-:-:S05]  /*a1b0*/  PRMT R22, R2, 0x8880, RZ ;  /* 0x0000888002167816 */ /* 0x020fca00000000ff */
[----:B------:R-:W-:-:S07]  /*a1c0*/  IMAD R3, R22, R17, RZ ;  /* 0x0000001116037224 */ /* 0x000fce00078e02ff */
.L_x_426:
[----:B------:R-:W-:Y:S05]  /*a1d0*/  BSYNC B1 ;  /* 0x0000000000017941 */ /* 0x000fea0003800000 */
.L_x_425:
        /* <DEDUP_REMOVED lines=9> */
.L_x_428:
[----:B------:R-:W-:Y:S05]  /*a270*/  BSYNC B1 ;  /* 0x0000000000017941 */ /* 0x000fea0003800000 */
.L_x_427:
[----:B------:R-:W-:Y:S01]  /*a280*/  @!P4 IMAD R43, R43, R16, R3 ;  /* 0x000000102b2bc224 */ /* 0x000fe200078e0203 */
[----:B------:R-:W-:Y:S04]  /*a290*/  BSSY B1, `(.L_x_429) ;  /* 0x0000006000017945 */ /* 0x000fe80003800000 */
[----:B------:R0:W-:Y:S01]  /*a2a0*/  @!P4 STG.E.U8 desc[UR36][R10.64+0xc1], R43 ;  /* 0x0000c12b0a00c986 */ /* 0x0001e2000c101124 */
[----:B------:R-:W-:Y:S05]  /*a2b0*/  @P5 BRA `(.L_x_430) ;  /* 0x00000000000c5947 */ /* 0x000fea0003800000 */
[----:B------:R-:W5:Y:S02]  /*a2c0*/  LDG.E.U8 R2, desc[UR36][R20.64+0xc8] ;  /* 0x0000c82414027981 */ /* 0x000f64000c1e1100 */
[----:B-----5:R-:W-:-:S05]  /*a2d0*/  PRMT R22, R2, 0x8880, RZ ;  /* 0x0000888002167816 */ /* 0x020fca00000000ff */
[----:B------:R-:W-:-:S07]  /*a2e0*/  IMAD R3, R22, R17, RZ ;  /* 0x0000001116037224 */ /* 0x000fce00078e02ff */
.L_x_430:
[----:B------:R-:W-:Y:S05]  /*a2f0*/  BSYNC B1 ;  /* 0x0000000000017941 */ /* 0x000fea0003800000 */
.L_x_429:
        /* <DEDUP_REMOVED lines=9> */
.L_x_432:
[----:B------:R-:W-:Y:S05]  /*a390*/  BSYNC B1 ;  /* 0x0000000000017941 */ /* 0x000fea0003800000 */
.L_x_431:
[----:B------:R-:W-:Y:S01]  /*a3a0*/  @!P4 IMAD R45, R45, R16, R3 ;  /* 0x000000102d2dc224 */ /* 0x000fe200078e0203 */
[----:B------:R-:W-:Y:S04]  /*a3b0*/  BSSY B1, `(.L_x_433) ;  /* 0x0000006000017945 */ /* 0x000fe80003800000 */
[----:B------:R0:W-:Y:S01]  /*a3c0*/  @!P4 STG.E.U8 desc[UR36][R4.64+0xc9], R45 ;  /* 0x0000c92d0400c986 */ /* 0x0001e2000c101124 */
[----:B------:R-:W-:Y:S05]  /*a3d0*/  @P5 BRA `(.L_x_434) ;  /* 0x00000000000c5947 */ /* 0x000fea0003800000 */
[----:B------:R-:W5:Y:S02]  /*a3e0*/  LDG.E.U8 R2, desc[UR36][R18.64+0xc8] ;  /* 0x0000c82412027981 */ /* 0x000f64000c1e1100 */
[----:B-----5:R-:W-:-:S05]  /*a3f0*/  PRMT R22, R2, 0x8880, RZ ;  /* 0x0000888002167816 */ /* 0x020fca00000000ff */
[----:B------:R-:W-:-:S07]  /*a400*/  IMAD R3, R22, R17, RZ ;  /* 0x0000001116037224 */ /* 0x000fce00078e02ff */
.L_x_434:
[----:B------:R-:W-:Y:S05]  /*a410*/  BSYNC B1 ;  /* 0x0000000000017941 */ /* 0x000fea0003800000 */
.L_x_433:
        /* <DEDUP_REMOVED lines=9> */
.L_x_436:
[----:B------:R-:W-:Y:S05]  /*a4b0*/  BSYNC B1 ;  /* 0x0000000000017941 */ /* 0x000fea0003800000 */
.L_x_435:
[----:B------:R-:W-:Y:S01]  /*a4c0*/  @!P4 IMAD R47, R47, R16, R3 ;  /* 0x000000102f2fc224 */ /* 0x000fe200078e0203 */
[----:B------:R-:W-:Y:S04]  /*a4d0*/  BSSY B1, `(.L_x_437) ;  /* 0x0000006000017945 */ /* 0x000fe80003800000 */
[----:B------:R0:W-:Y:S01]  /*a4e0*/  @!P4 STG.E.U8 desc[UR36][R10.64+0xc9], R47 ;  /* 0x0000c92f0a00c986 */ /* 0x0001e2000c101124 */
[----:B------:R-:W-:Y:S05]  /*a4f0*/  @P5 BRA `(.L_x_438) ;  /* 0x00000000000c5947 */ /* 0x000fea0003800000 */
[----:B------:R-:W5:Y:S02]  /*a500*/  LDG.E.U8 R2, desc[UR36][R20.64+0xd0] ;  /* 0x0000d02414027981 */ /* 0x000f64000c1e1100 */
[----:B-----5:R-:W-:-:S05]  /*a510*/  PRMT R22, R2, 0x8880, RZ ;  /* 0x0000888002167816 */ /* 0x020fca00000000ff */
[----:B------:R-:W-:-:S07]  /*a520*/  IMAD R3, R22, R17, RZ ;  /* 0x0000001116037224 */ /* 0x000fce00078e02ff */
.L_x_438:
[----:B------:R-:W-:Y:S05]  /*a530*/  BSYNC B1 ;  /* 0x0000000000017941 */ /* 0x000fea0003800000 */
.L_x_437:
        /* <DEDUP_REMOVED lines=9> */
.L_x_440:
[----:B------:R-:W-:Y:S05]  /*a5d0*/  BSYNC B1 ;  /* 0x0000000000017941 */ /* 0x000fea0003800000 */
.L_x_439:
[----:B------:R-:W-:Y:S01]  /*a5e0*/  @!P4 IMAD R49, R49, R16, R3 ;  /* 0x000000103131c224 */ /* 0x000fe200078e0203 */
[----:B------:R-:W-:Y:S04]  /*a5f0*/  BSSY B1, `(.L_x_441) ;  /* 0x0000006000017945 */ /* 0x000fe80003800000 */
[----:B------:R0:W-:Y:S01]  /*a600*/  @!P4 STG.E.U8 desc[UR36][R4.64+0xd1], R49 ;  /* 0x0000d1310400c986 */ /* 0x0001e2000c101124 */
[----:B------:R-:W-:Y:S05]  /*a610*/  @P5 BRA `(.L_x_442) ;  /* 0x00000000000c5947 */ /* 0x000fea0003800000 */
[----:B------:R-:W5:Y:S02]  /*a620*/  LDG.E.U8 R2, desc[UR36][R18.64+0xd0] ;  /* 0x0000d02412027981 */ /* 0x000f64000c1e1100 */
[----:B-----5:R-:W-:-:S05]  /*a630*/  PRMT R22, R2, 0x8880, RZ ;  /* 0x0000888002167816 */ /* 0x020fca00000000ff */
[----:B------:R-:W-:-:S07]  /*a640*/  IMAD R3, R22, R17, RZ ;  /* 0x0000001116037224 */ /* 0x000fce00078e02ff */
.L_x_442:
[----:B------:R-:W-:Y:S05]  /*a650*/  BSYNC B1 ;  /* 0x0000000000017941 */ /* 0x000fea0003800000 */
.L_x_441:
[----:B------:R-:W-:Y:S01]  /*a660*/  ISETP.LT.OR P4, PT, R0, 0xd2, !P0 ;  /* 0x000000d20000780c */ /* 0x000fe20004781670 */
[----:B--2---:R-:W-:Y:S01]  /*a670*/  @!P5 IMAD R23, R50, R16, R3 ;  /* 0x000000103217d224 */ /* 0x004fe200078e0203 */
[----:B------:R-:W-:Y:S04]  /*a680*/  BSSY B1, `(.L_x_443) ;  /* 0x0000008000017945 */ /* 0x000fe80003800000 */
[----:B------:R2:W-:Y:S01]  /*a690*/  @!P5 STG.E.U8 desc[UR36][R10.64+0xd0], R23 ;  /* 0x0000d0170a00d986 */ /* 0x0005e2000c101124 */
[C---:B------:R-:W-:Y:S02]  /*a6a0*/  ISETP.LT.OR P5, PT, R0.reuse, 0xd9, !P3 ;  /* 0x000000d90000780c */ /* 0x040fe40005fa1670 */
[----:B------:R-:W-:-:S04]  /*a6b0*/  ISETP.LT.OR P3, PT, R0, 0xda, !P3 ;  /* 0x000000da0000780c */ /* 0x000fc80005f61670 */
[----:B------:R-:W-:Y:S09]  /*a6c0*/  @P4 BRA `(.L_x_444) ;  /* 0x00000000000c4947 */ /* 0x000ff20003800000 */
[----:B------:R-:W5:Y:S02]  /*a6d0*/  LDG.E.U8 R2, desc[UR36][R18.64+0xd1] ;  /* 0x0000d12412027981 */ /* 0x000f64000c1e1100 */
[----:B-----5:R-:W-:-:S05]  /*a6e0*/  PRMT R22, R2, 0x8880, RZ ;  /* 0x0000888002167816 */ /* 0x020fca00000000ff */
[----:B------:R-:W-:-:S07]  /*a6f0*/  IMAD R3, R22, R17, RZ ;  /* 0x0000001116037224 */ /* 0x000fce00078e02ff */
.L_x_444:
[----:B------:R-:W-:Y:S05]  /*a700*/  BSYNC B1 ;  /* 0x0000000000017941 */ /* 0x000fea0003800000 */
.L_x_443:
[----:B------:R-:W-:Y:S01]  /*a710*/  @!P4 IMAD R51, R51, R16, R3 ;  /* 0x000000103333c224 */ /* 0x000fe200078e0203 */
[----:B------:R-:W-:Y:S04]  /*a720*/  BSSY B1, `(.L_x_445) ;  /* 0x0000006000017945 */ /* 0x000fe80003800000 */
[----:B------:R0:W-:Y:S01]  /*a730*/  @!P4 STG.E.U8 desc[UR36][R10.64+0xd1], R51 ;  /* 0x0000d1330a00c986 */ /* 0x0001e2000c101124 */
[----:B------:R-:W-:Y:S05]  /*a740*/  @P5 BRA `(.L_x_446) ;  /* 0x00000000000c5947 */ /* 0x000fea0003800000 */
[----:B------:R-:W5:Y:S02]  /*a750*/  LDG.E.U8 R2, desc[UR36][R20.64+0xd8] ;  /* 0x0000d82414027981 */ /* 0x000f64000c1e1100 */
[----:B-----5:R-:W-:-:S05]  /*a760*/  PRMT R22, R2, 0x8880, RZ ;  /* 0x0000888002167816 */ /* 0x020fca00000000ff */
[----:B------:R-:W-:-:S07]  /*a770*/  IMAD R3, R22, R17, RZ ;  /* 0x0000001116037224 */ /* 0x000fce00078e02ff */
.L_x_446:
[----:B------:R-:W-:Y:S05]  /*a780*/  BSYNC B1 ;  /* 0x0000000000017941 */ /* 0x000fea0003800000 */
.L_x_445:
[----:B--2---:R-:W-:Y:S01]  /*a790*/  @!P5 IMAD R23, R52, R16, R3 ;  /* 0x000000103417d224 */ /* 0x004fe200078e0203 */
[----:B------:R-:W-:Y:S04]  /*a7a0*/  BSSY B1, `(.L_x_447) ;  /* 0x0000006000017945 */ /* 0x000fe80003800000 */
[----:B------:R2:W-:Y:S01]  /*a7b0*/  @!P5 STG.E.U8 desc[UR36][R4.64+0xd8], R23 ;  /* 0x0000d8170400d986 */ /* 0x0005e2000c101124 */
[----:B------:R-:W-:Y:S05]  /*a7c0*/  @P3 BRA `(.L_x_448) ;  /* 0x00000000000c3947 */ /* 0x000fea0003800000 */
[----:B------:R-:W5:Y:S02]  /*a7d0*/  LDG.E.U8 R2, desc[UR36][R20.64+0xd9] ;  /* 0x0000d92414027981 */ /* 0x000f64000c1e1100 */
[----:B-----5:R-:W-:-:S05]  /*a7e0*/  PRMT R22, R2, 0x8880, RZ ;  /* 0x0000888002167816 */ /* 0x020fca00000000ff */
[----:B------:R-:W-:-:S07]  /*a7f0*/  IMAD R3, R22, R17, RZ ;  /* 0x0000001116037224 */ /* 0x000fce00078e02ff */
.L_x_448:
[----:B------:R-:W-:Y:S05]  /*a800*/  BSYNC B1 ;  /* 0x0000000000017941 */ /* 0x000fea0003800000 */
.L_x_447:
[C---:B------:R-:W-:Y:S01]  /*a810*/  ISETP.LT.OR P4, PT, R0.reuse, 0xd9, !P0 ;  /* 0x000000d90000780c */ /* 0x040fe20004781670 */
[----:B------:R-:W-:Y:S01]  /*a820*/  @!P3 IMAD R53, R53, R16, R3 ;  /* 0x000000103535b224 */ /* 0x000fe200078e0203 */
[----:B------:R-:W-:Y:S01]  /*a830*/  BSSY B1, `(.L_x_449) ;  /* 0x0000009000017945 */ /* 0x000fe20003800000 */
[C---:B------:R-:W-:Y:S02]  /*a840*/  ISETP.LT.OR P0, PT, R0.reuse, 0xda, !P0 ;  /* 0x000000da0000780c */ /* 0x040fe40004701670 */
[C---:B------:R-:W-:Y:S01]  /*a850*/  ISETP.LT.OR P5, PT, R0.reuse, 0xc1, !P1 ;  /* 0x000000c10000780c */ /* 0x040fe20004fa1670 */
[----:B------:R0:W-:Y:S01]  /*a860*/  @!P3 STG.E.U8 desc[UR36][R4.64+0xd9], R53 ;  /* 0x0000d9350400b986 */ /* 0x0001e2000c101124 */
[----:B------:R-:W-:-:S06]  /*a870*/  ISETP.LT.OR P3, PT, R0, 0xc2, !P1 ;  /* 0x000000c20000780c */ /* 0x000fcc0004f61670 */
[----:B------:R-:W-:Y:S07]  /*a880*/  @P4 BRA `(.L_x_450) ;  /* 0x00000000000c4947 */ /* 0x000fee0003800000 */
[----:B------:R-:W0:Y:S02]  /*a890*/  LDG.E.U8 R2, desc[UR36][R18.64+0xd8] ;  /* 0x0000d82412027981 */ /* 0x000e24000c1e1100 */
[----:B0-23--:R-:W-:-:S05]  /*a8a0*/  PRMT R4, R2, 0x8880, RZ ;  /* 0x0000888002047816 */ /* 0x00dfca00000000ff */
[----:B------:R-:W-:-:S07]  /*a8b0*/  IMAD R3, R4, R17, RZ ;  /* 0x0000001104037224 */ /* 0x000fce00078e02ff */
.L_x_450:
[----:B------:R-:W-:Y:S05]  /*a8c0*/  BSYNC B1 ;  /* 0x0000000000017941 */ /* 0x000fea0003800000 */
.L_x_449:
[----:B0-23--:R-:W-:Y:S01]  /*a8d0*/  @!P4 IMAD R5, R54, R16, R3 ;  /* 0x000000103605c224 */ /* 0x00dfe200078e0203 */
[----:B------:R-:W-:Y:S04]  /*a8e0*/  BSSY B1, `(.L_x_451) ;  /* 0x0000006000017945 */ /* 0x000fe80003800000 */
[----:B------:R0:W-:Y:S01]  /*a8f0*/  @!P4 STG.E.U8 desc[UR36][R10.64+0xd8], R5 ;  /* 0x0000d8050a00c986 */ /* 0x0001e2000c101124 */
[----:B------:R-:W-:Y:S05]  /*a900*/  @P0 BRA `(.L_x_452) ;  /* 0x00000000000c0947 */ /* 0x000fea0003800000 */
[----:B------:R-:W2:Y:S02]  /*a910*/  LDG.E.U8 R2, desc[UR36][R18.64+0xd9] ;  /* 0x0000d92412027981 */ /* 0x000ea4000c1e1100 */
[----:B--2---:R-:W-:-:S05]  /*a920*/  PRMT R4, R2, 0x8880, RZ ;  /* 0x0000888002047816 */ /* 0x004fca00000000ff */
[----:B------:R-:W-:-:S07]  /*a930*/  IMAD R3, R4, R17, RZ ;  /* 0x0000001104037224 */ /* 0x000fce00078e02ff */
.L_x_452:
[----:B------:R-:W-:Y:S05]  /*a940*/  BSYNC B1 ;  /* 0x0000000000017941 */ /* 0x000fea0003800000 */
.L_x_451:
[----:B------:R-:W-:Y:S01]  /*a950*/  @!P0 IMAD R55, R55, R16, R3 ;  /* 0x0000001037378224 */ /* 0x000fe200078e0203 */
[----:B------:R-:W-:Y:S04]  /*a960*/  BSSY B1, `(.L_x_453) ;  /* 0x0000006000017945 */ /* 0x000fe80003800000 */
[----:B------:R2:W-:Y:S01]  /*a970*/  @!P0 STG.E.U8 desc[UR36][R10.64+0xd9], R55 ;  /* 0x0000d9370a008986 */ /* 0x0005e2000c101124 */
[----:B------:R-:W-:Y:S05]  /*a980*/  @P5 BRA `(.L_x_454) ;  /* 0x00000000000c5947 */ /* 0x000fea0003800000 */
[----:B------:R-:W3:Y:S02]  /*a990*/  LDG.E.U8 R2, desc[UR36][R14.64+0xc0] ;  /* 0x0000c0240e027981 */ /* 0x000ee4000c1e1100 */
[----:B---3--:R-:W-:-:S05]  /*a9a0*/  PRMT R4, R2, 0x8880, RZ ;  /* 0x0000888002047816 */ /* 0x008fca00000000ff */
[----:B------:R-:W-:-:S07]  /*a9b0*/  IMAD R3, R4, R17, RZ ;  /* 0x0000001104037224 */ /* 0x000fce00078e02ff */
.L_x_454:
[----:B------:R-:W-:Y:S05]  /*a9c0*/  BSYNC B1 ;  /* 0x0000000000017941 */ /* 0x000fea0003800000 */
.L_x_453:
[----:B0-----:R-:W-:Y:S01]  /*a9d0*/  @!P5 IMAD R5, R24, R16, R3 ;  /* 0x000000101805d224 */ /* 0x001fe200078e0203 */
[----:B------:R-:W-:Y:S04]  /*a9e0*/  BSSY B1, `(.L_x_455) ;  /* 0x0000006000017945 */ /* 0x000fe80003800000 */
[----:B------:R0:W-:Y:S01]  /*a9f0*/  @!P5 STG.E.U8 desc[UR36][R6.64+0xc0], R5 ;  /* 0x0000c0050600d986 */ /* 0x0001e2000c101124 */
[----:B------:R-:W-:Y:S05]  /*aa00*/  @P3 BRA `(.L_x_456) ;  /* 0x00000000000c3947 */ /* 0x000fea0003800000 */
[----:B------:R-:W3:Y:S02]  /*aa10*/  LDG.E.U8 R2, desc[UR36][R14.64+0xc1] ;  /* 0x0000c1240e027981 */ /* 0x000ee4000c1e1100 */
[----:B---3--:R-:W-:-:S05]  /*aa20*/  PRMT R4, R2, 0x8880, RZ ;  /* 0x0000888002047816 */ /* 0x008fca00000000ff */
[----:B------:R-:W-:-:S07]  /*aa30*/  IMAD R3, R4, R17, RZ ;  /* 0x0000001104037224 */ /* 0x000fce00078e02ff */
.L_x_456:
[----:B------:R-:W-:Y:S05]  /*aa40*/  BSYNC B1 ;  /* 0x0000000000017941 */ /* 0x000fea0003800000 */
.L_x_455:
        /* <DEDUP_REMOVED lines=8> */
[----:B------:R-:W5:Y:S02]  /*aad0*/  LDG.E.U8 R2, desc[UR36][R12.64+0xc0] ;  /* 0x0000c0240c027981 */ /* 0x000f64000c1e1100 */
[----:B-----5:R-:W-:-:S05]  /*aae0*/  PRMT R4, R2, 0x8880, RZ ;  /* 0x0000888002047816 */ /* 0x020fca00000000ff */
[----:B------:R-:W-:-:S07]  /*aaf0*/  IMAD R3, R4, R17, RZ ;  /* 0x0000001104037224 */ /* 0x000fce00078e02ff */
.L_x_458:
[----:B------:R-:W-:Y:S05]  /*ab00*/  BSYNC B1 ;  /* 0x0000000000017941 */ /* 0x000fea0003800000 */
.L_x_457:
[----:B0-----:R-:W-:Y:S01]  /*ab10*/  @!P5 IMAD R5, R26, R16, R3 ;  /* 0x000000101a05d224 */ /* 0x001fe200078e0203 */
[----:B------:R-:W-:Y:S04]  /*ab20*/  BSSY B1, `(.L_x_459) ;  /* 0x0000006000017945 */ /* 0x000fe80003800000 */
[----:B------:R0:W-:Y:S01]  /*ab30*/  @!P5 STG.E.U8 desc[UR36][R8.64+0xc0], R5 ;  /* 0x0000c0050800d986 */ /* 0x0001e2000c101124 */
[----:B------:R-:W-:Y:S05]  /*ab40*/  @P4 BRA `(.L_x_460) ;  /* 0x00000000000c4947 */ /* 0x000fea0003800000 */
[----:B------:R-:W5:Y:S02]  /*ab50*/  LDG.E.U8 R2, desc[UR36][R12.64+0xc1] ;  /* 0x0000c1240c027981 */ /* 0x000f64000c1e1100 */
[----:B-----5:R-:W-:-:S05]  /*ab60*/  PRMT R4, R2, 0x8880, RZ ;  /* 0x0000888002047816 */ /* 0x020fca00000000ff */
[----:B------:R-:W-:-:S07]  /*ab70*/  IMAD R3, R4, R17, RZ ;  /* 0x0000001104037224 */ /* 0x000fce00078e02ff */
.L_x_460:
[----:B------:R-:W-:Y:S05]  /*ab80*/  BSYNC B1 ;  /* 0x0000000000017941 */ /* 0x000fea0003800000 */
.L_x_459:
[----:B------:R-:W-:Y:S01]  /*ab90*/  @!P4 IMAD R27, R27, R16, R3 ;  /* 0x000000101b1bc224 */ /* 0x000fe200078e0203 */
[----:B------:R-:W-:Y:S04]  /*aba0*/  BSSY B1, `(.L_x_461) ;  /* 0x0000006000017945 */ /* 0x000fe80003800000 */
[----:B------:R0:W-:Y:S01]  /*abb0*/  @!P4 STG.E.U8 desc[UR36][R8.64+0xc1], R27 ;  /* 0x0000c11b0800c986 */ /* 0x0001e2000c101124 */
[----:B------:R-:W-:Y:S05]  /*abc0*/  @P3 BRA `(.L_x_462) ;  /* 0x00000000000c3947 */ /* 0x000fea0003800000 */
[----:B------:R-:W5:Y:S02]  /*abd0*/  LDG.E.U8 R2, desc[UR36][R14.64+0xc8] ;  /* 0x0000c8240e027981 */ /* 0x000f64000c1e1100 */
[----:B-----5:R-:W-:-:S05]  /*abe0*/  PRMT R4, R2, 0x8880, RZ ;  /* 0x0000888002047816 */ /* 0x020fca00000000ff */
[----:B------:R-:W-:-:S07]  /*abf0*/  IMAD R3, R4, R17, RZ ;  /* 0x0000001104037224 */ /* 0x000fce00078e02ff */
.L_x_462:
[----:B------:R-:W-:Y:S05]  /*ac00*/  BSYNC B1 ;  /* 0x0000000000017941 */ /* 0x000fea0003800000 */
.L_x_461:
[----:B0-----:R-:W-:Y:S01]  /*ac10*/  @!P3 IMAD R5, R28, R16, R3 ;  /* 0x000000101c05b224 */ /* 0x001fe200078e0203 */
[----:B------:R-:W-:Y:S04]  /*ac20*/  BSSY B1, `(.L_x_463) ;  /* 0x0000006000017945 */ /* 0x000fe80003800000 */
[----:B------:R0:W-:Y:S01]  /*ac30*/  @!P3 STG.E.U8 desc[UR36][R6.64+0xc8], R5 ;  /* 0x0000c8050600b986 */ /* 0x0001e2000c101124 */
[----:B------:R-:W-:Y:S05]  /*ac40*/  @P0 BRA `(.L_x_464) ;  /* 0x00000000000c0947 */ /* 0x000fea0003800000 */
[----:B------:R-:W5:Y:S02]  /*ac50*/  LDG.E.U8 R2, desc[UR36][R14.64+0xc9] ;  /* 0x0000c9240e027981 */ /* 0x000f64000c1e1100 */
[----:B-----5:R-:W-:-:S05]  /*ac60*/  PRMT R4, R2, 0x8880, RZ ;  /* 0x0000888002047816 */ /* 0x020fca00000000ff */
[----:B------:R-:W-:-:S07]  /*ac70*/  IMAD R3, R4, R17, RZ ;  /* 0x0000001104037224 */ /* 0x000fce00078e02ff */
.L_x_464:
[----:B------:R-:W-:Y:S05]  /*ac80*/  BSYNC B1 ;  /* 0x0000000000017941 */ /* 0x000fea0003800000 */
.L_x_463:
        /* <DEDUP_REMOVED lines=11> */
.L_x_466:
[----:B------:R-:W-:Y:S05]  /*ad40*/  BSYNC B1 ;  /* 0x0000000000017941 */ /* 0x000fea0003800000 */
.L_x_465:
[----:B0-----:R-:W-:Y:S01]  /*ad50*/  @!P4 IMAD R5, R30, R16, R3 ;  /* 0x000000101e05c224 */ /* 0x001fe200078e0203 */
[----:B------:R-:W-:Y:S04]  /*ad60*/  BSSY B1, `(.L_x_467) ;  /* 0x0000006000017945 */ /* 0x000fe80003800000 */
[----:B------:R0:W-:Y:S01]  /*ad70*/  @!P4 STG.E.U8 desc[UR36][R8.64+0xc8], R5 ;  /* 0x0000c8050800c986 */ /* 0x0001e2000c101124 */
[----:B------:R-:W-:Y:S05]  /*ad80*/  @P3 BRA `(.L_x_468) ;  /* 0x00000000000c3947 */ /* 0x000fea0003800000 */
[----:B------:R-:W5:Y:S02]  /*ad90*/  LDG.E.U8 R2, desc[UR36][R12.64+0xc9] ;  /* 0x0000c9240c027981 */ /* 0x000f64000c1e1100 */
[----:B-----5:R-:W-:-:S05]  /*ada0*/  PRMT R4, R2, 0x8880, RZ ;  /* 0x0000888002047816 */ /* 0x020fca00000000ff */
[----:B------:R-:W-:-:S07]  /*adb0*/  IMAD R3, R4, R17, RZ ;  /* 0x0000001104037224 */ /* 0x000fce00078e02ff */
.L_x_468:
[----:B------:R-:W-:Y:S05]  /*adc0*/  BSYNC B1 ;  /* 0x0000000000017941 */ /* 0x000fea0003800000 */
.L_x_467:
[----:B------:R-:W-:Y:S01]  /*add0*/  @!P3 IMAD R31, R31, R16, R3 ;  /* 0x000000101f1fb224 */ /* 0x000fe200078e0203 */
[----:B------:R-:W-:Y:S04]  /*ade0*/  BSSY B1, `(.L_x_469) ;  /* 0x0000006000017945 */ /* 0x000fe80003800000 */
[----:B------:R0:W-:Y:S01]  /*adf0*/  @!P3 STG.E.U8 desc[UR36][R8.64+0xc9], R31 ;  /* 0x0000c91f0800b986 */ /* 0x0001e2000c101124 */
[----:B------:R-:W-:Y:S05]  /*ae00*/  @P5 BRA `(.L_x_470) ;  /* 0x00000000000c5947 */ /* 0x000fea0003800000 */
[----:B------:R-:W5:Y:S02]  /*ae10*/  LDG.E.U8 R2, desc[UR36][R14.64+0xd0] ;  /* 0x0000d0240e027981 */ /* 0x000f64000c1e1100 */
[----:B-----5:R-:W-:-:S05]  /*ae20*/  PRMT R4, R2, 0x8880, RZ ;  /* 0x0000888002047816 */ /* 0x020fca00000000ff */
[----:B------:R-:W-:-:S07]  /*ae30*/  IMAD R3, R4, R17, RZ ;  /* 0x0000001104037224 */ /* 0x000fce00078e02ff */
.L_x_470:
[----:B------:R-:W-:Y:S05]  /*ae40*/  BSYNC B1 ;  /* 0x0000000000017941 */ /* 0x000fea0003800000 */
.L_x_469:
[----:B0-----:R-:W-:Y:S01]  /*ae50*/  @!P5 IMAD R5, R32, R16, R3 ;  /* 0x000000102005d224 */ /* 0x001fe200078e0203 */
[----:B------:R-:W-:Y:S04]  /*ae60*/  BSSY B1, `(.L_x_471) ;  /* 0x0000006000017945 */ /* 0x000fe80003800000 */
[----:B------:R0:W-:Y:S01]  /*ae70*/  @!P5 STG.E.U8 desc[UR36][R6.64+0xd0], R5 ;  /* 0x0000d0050600d986 */ /* 0x0001e2000c101124 */
[----:B------:R-:W-:Y:S05]  /*ae80*/  @P0 BRA `(.L_x_472) ;  /* 0x00000000000c0947 */ /* 0x000fea0003800000 */
[----:B------:R-:W5:Y:S02]  /*ae90*/  LDG.E.U8 R2, desc[UR36][R14.64+0xd1] ;  /* 0x0000d1240e027981 */ /* 0x000f64000c1e1100 */
[----:B-----5:R-:W-:-:S05]  /*aea0*/  PRMT R4, R2, 0x8880, RZ ;  /* 0x0000888002047816 */ /* 0x020fca00000000ff */
[----:B------:R-:W-:-:S07]  /*aeb0*/  IMAD R3, R4, R17, RZ ;  /* 0x0000001104037224 */ /* 0x000fce00078e02ff */
.L_x_472:
[----:B------:R-:W-:Y:S05]  /*aec0*/  BSYNC B1 ;  /* 0x0000000000017941 */ /* 0x000fea0003800000 */
.L_x_471:
[C---:B------:R-:W-:Y:S01]  /*aed0*/  ISETP.LT.OR P4, PT, R0.reuse, 0xd1, !P2 ;  /* 0x000000d10000780c */ /* 0x040fe20005781670 */
[----:B------:R-:W-:Y:S01]  /*aee0*/  @!P0 IMAD R33, R33, R16, R3 ;  /* 0x0000001021218224 */ /* 0x000fe200078e0203 */
[----:B------:R-:W-:Y:S01]  /*aef0*/  BSSY B1, `(.L_x_473) ;  /* 0x000000a000017945 */ /* 0x000fe20003800000 */
[C---:B------:R-:W-:Y:S02]  /*af00*/  ISETP.LT.OR P3, PT, R0.reuse, 0xd2, !P2 ;  /* 0x000000d20000780c */ /* 0x040fe40005761670 */
[C---:B------:R-:W-:Y:S01]  /*af10*/  ISETP.LT.OR P5, PT, R0.reuse, 0xd9, !P2 ;  /* 0x000000d90000780c */ /* 0x040fe200057a1670 */
[----:B------:R0:W-:Y:S01]  /*af20*/  @!P0 STG.E.U8 desc[UR36][R6.64+0xd1], R33 ;  /* 0x0000d12106008986 */ /* 0x0001e2000c101124 */
[C---:B------:R-:W-:Y:S02]  /*af30*/  ISETP.LT.OR P0, PT, R0.reuse, 0xd9, !P1 ;  /* 0x000000d90000780c */ /* 0x040fe40004f01670 */
[----:B------:R-:W-:-:S04]  /*af40*/  ISETP.LT.OR P1, PT, R0, 0xda, !P1 ;  /* 0x000000da0000780c */ /* 0x000fc80004f21670 */
[----:B------:R-:W-:Y:S09]  /*af50*/  @P4 BRA `(.L_x_474) ;  /* 0x00000000000c4947 */ /* 0x000ff20003800000 */
[----:B------:R-:W5:Y:S02]  /*af60*/  LDG.E.U8 R2, desc[UR36][R12.64+0xd0] ;  /* 0x0000d0240c027981 */ /* 0x000f64000c1e1100 */
[----:B-----5:R-:W-:-:S05]  /*af70*/  PRMT R4, R2, 0x8880, RZ ;  /* 0x0000888002047816 */ /* 0x020fca00000000ff */
[----:B------:R-:W-:-:S07]  /*af80*/  IMAD R3, R4, R17, RZ ;  /* 0x0000001104037224 */ /* 0x000fce00078e02ff */
.L_x_474:
[----:B------:R-:W-:Y:S05]  /*af90*/  BSYNC B1 ;  /* 0x0000000000017941 */ /* 0x000fea0003800000 */
.L_x_473:
[----:B0-----:R-:W-:Y:S01]  /*afa0*/  @!P4 IMAD R5, R34, R16, R3 ;  /* 0x000000102205c224 */ /* 0x001fe200078e0203 */
[----:B------:R-:W-:Y:S04]  /*afb0*/  BSSY B1, `(.L_x_475) ;  /* 0x0000006000017945 */ /* 0x000fe80003800000 */
[----:B------:R0:W-:Y:S01]  /*afc0*/  @!P4 STG.E.U8 desc[UR36][R8.64+0xd0], R5 ;  /* 0x0000d0050800c986 */ /* 0x0001e2000c101124 */
[----:B------:R-:W-:Y:S05]  /*afd0*/  @P3 BRA `(.L_x_476) ;  /* 0x00000000000c3947 */ /* 0x000fea0003800000 */
[----:B------:R-:W5:Y:S02]  /*afe0*/  LDG.E.U8 R2, desc[UR36][R12.64+0xd1] ;  /* 0x0000d1240c027981 */ /* 0x000f64000c1e1100 */
[----:B-----5:R-:W-:-:S05]  /*aff0*/  PRMT R4, R2, 0x8880, RZ ;  /* 0x0000888002047816 */ /* 0x020fca00000000ff */
[----:B------:R-:W-:-:S07]  /*b000*/  IMAD R3, R4, R17, RZ ;  /* 0x0000001104037224 */ /* 0x000fce00078e02ff */
.L_x_476:
[----:B------:R-:W-:Y:S05]  /*b010*/  BSYNC B1 ;  /* 0x0000000000017941 */ /* 0x000fea0003800000 */
.L_x_475:
[----:B------:R-:W-:Y:S01]  /*b020*/  @!P3 IMAD R35, R35, R16, R3 ;  /* 0x000000102323b224 */ /* 0x000fe200078e0203 */
[----:B------:R-:W-:Y:S04]  /*b030*/  BSSY B1, `(.L_x_477) ;  /* 0x0000006000017945 */ /* 0x000fe80003800000 */
[----:B------:R0:W-:Y:S01]  /*b040*/  @!P3 STG.E.U8 desc[UR36][R8.64+0xd1], R35 ;  /* 0x0000d1230800b986 */ /* 0x0001e2000c101124 */
[----:B------:R-:W-:Y:S05]  /*b050*/  @P0 BRA `(.L_x_478) ;  /* 0x00000000000c0947 */ /* 0x000fea0003800000 */
[----:B------:R-:W5:Y:S02]  /*b060*/  LDG.E.U8 R2, desc[UR36][R14.64+0xd8] ;  /* 0x0000d8240e027981 */ /* 0x000f64000c1e1100 */
[----:B-----5:R-:W-:-:S05]  /*b070*/  PRMT R4, R2, 0x8880, RZ ;  /* 0x0000888002047816 */ /* 0x020fca00000000ff */
[----:B------:R-:W-:-:S07]  /*b080*/  IMAD R3, R4, R17, RZ ;  /* 0x0000001104037224 */ /* 0x000fce00078e02ff */
.L_x_478:
[----:B------:R-:W-:Y:S05]  /*b090*/  BSYNC B1 ;  /* 0x0000000000017941 */ /* 0x000fea0003800000 */
.L_x_477:
[----:B0-----:R-:W-:Y:S01]  /*b0a0*/  @!P0 IMAD R5, R36, R16, R3 ;  /* 0x0000001024058224 */ /* 0x001fe200078e0203 */
[----:B------:R-:W-:Y:S04]  /*b0b0*/  BSSY B1, `(.L_x_479) ;  /* 0x0000006000017945 */ /* 0x000fe80003800000 */
[----:B------:R0:W-:Y:S01]  /*b0c0*/  @!P0 STG.E.U8 desc[UR36][R6.64+0xd8], R5 ;  /* 0x0000d80506008986 */ /* 0x0001e2000c101124 */
[----:B------:R-:W-:Y:S05]  /*b0d0*/  @P1 BRA `(.L_x_480) ;  /* 0x00000000000c1947 */ /* 0x000fea0003800000 */
[----:B------:R-:W5:Y:S02]  /*b0e0*/  LDG.E.U8 R2, desc[UR36][R14.64+0xd9] ;  /* 0x0000d9240e027981 */ /* 0x000f64000c1e1100 */
[----:B-----5:R-:W-:-:S05]  /*b0f0*/  PRMT R4, R2, 0x8880, RZ ;  /* 0x0000888002047816 */ /* 0x020fca00000000ff */
[----:B------:R-:W-:-:S07]  /*b100*/  IMAD R3, R4, R17, RZ ;  /* 0x0000001104037224 */ /* 0x000fce00078e02ff */
.L_x_480:
[----:B------:R-:W-:Y:S05]  /*b110*/  BSYNC B1 ;  /* 0x0000000000017941 */ /* 0x000fea0003800000 */
.L_x_479:
[----:B------:R-:W-:Y:S01]  /*b120*/  @!P1 IMAD R37, R37, R16, R3 ;  /* 0x0000001025259224 */ /* 0x000fe200078e0203 */
[----:B------:R-:W-:Y:S04]  /*b130*/  BSSY B1, `(.L_x_481) ;  /* 0x0000006000017945 */ /* 0x000fe80003800000 */
[----:B------:R0:W-:Y:S01]  /*b140*/  @!P1 STG.E.U8 desc[UR36][R6.64+0xd9], R37 ;  /* 0x0000d92506009986 */ /* 0x0001e2000c101124 */
[----:B------:R-:W-:Y:S05]  /*b150*/  @P5 BRA `(.L_x_482) ;  /* 0x00000000000c5947 */ /* 0x000fea0003800000 */
[----:B------:R-:W5:Y:S02]  /*b160*/  LDG.E.U8 R2, desc[UR36][R12.64+0xd8] ;  /* 0x0000d8240c027981 */ /* 0x000f64000c1e1100 */
[----:B-----5:R-:W-:-:S05]  /*b170*/  PRMT R4, R2, 0x8880, RZ ;  /* 0x0000888002047816 */ /* 0x020fca00000000ff */
[----:B------:R-:W-:-:S07]  /*b180*/  IMAD R3, R4, R17, RZ ;  /* 0x0000001104037224 */ /* 0x000fce00078e02ff */
.L_x_482:
[----:B------:R-:W-:Y:S05]  /*b190*/  BSYNC B1 ;  /* 0x0000000000017941 */ /* 0x000fea0003800000 */
.L_x_481:
[----:B0-----:R-:W-:Y:S01]  /*b1a0*/  @!P5 IMAD R5, R38, R16, R3 ;  /* 0x000000102605d224 */ /* 0x001fe200078e0203 */
[----:B------:R-:W-:Y:S01]  /*b1b0*/  ISETP.LT.OR P2, PT, R0, 0xda, !P2 ;  /* 0x000000da0000780c */ /* 0x000fe20005741670 */
[----:B------:R-:W-:Y:S03]  /*b1c0*/  BSSY B1, `(.L_x_483) ;  /* 0x0000006000017945 */ /* 0x000fe60003800000 */
[----:B------:R0:W-:Y:S09]  /*b1d0*/  @!P5 STG.E.U8 desc[UR36][R8.64+0xd8], R5 ;  /* 0x0000d8050800d986 */ /* 0x0001f2000c101124 */
[----:B------:R-:W-:Y:S05]  /*b1e0*/  @P2 BRA `(.L_x_484) ;  /* 0x00000000000c2947 */ /* 0x000fea0003800000 */
[----:B------:R-:W5:Y:S02]  /*b1f0*/  LDG.E.U8 R2, desc[UR36][R12.64+0xd9] ;  /* 0x0000d9240c027981 */ /* 0x000f64000c1e1100 */
[----:B-----5:R-:W-:-:S05]  /*b200*/  PRMT R0, R2, 0x8880, RZ ;  /* 0x0000888002007816 */ /* 0x020fca00000000ff */
[----:B------:R-:W-:-:S07]  /*b210*/  IMAD R3, R0, R17, RZ ;  /* 0x0000001100037224 */ /* 0x000fce00078e02ff */
.L_x_484:
[----:B------:R-:W-:Y:S05]  /*b220*/  BSYNC B1 ;  /* 0x0000000000017941 */ /* 0x000fea0003800000 */
.L_x_483:
[----:B------:R-:W-:Y:S01]  /*b230*/  IMAD R3, R39, R16, R3 ;  /* 0x0000001027037224 */ /* 0x000fe200078e0203 */
[----:B------:R-:W-:Y:S06]  /*b240*/  @P2 BRA `(.L_x_485) ;  /* 0x0000002c00182947 */ /* 0x000fec0003800000 */
[----:B------:R0:W-:Y:S01]  /*b250*/  STG.E.U8 desc[UR36][R8.64+0xd9], R3 ;  /* 0x0000d90308007986 */ /* 0x0001e2000c101124 */
[----:B------:R-:W-:Y:S05]  /*b260*/  BRA `(.L_x_485) ;  /* 0x0000002c00107947 */ /* 0x000fea0003800000 */
.L_x_36:
[----:B------:R-:W2:Y:S01]  /*b270*/  LDL.LU R3, [R1+0x40] ;  /* 0x0000400001037983 */ /* 0x000ea20000300800 */
[----:B------:R-:W-:-:S03]  /*b280*/  ISETP.GE.AND P2, PT, R220, 0x1, PT ;  /* 0x00000001dc00780c */ /* 0x000fc60003f46270 */
[----:B------:R-:W3:Y:S01]  /*b290*/  LDL.LU R227, [R1+0x48] ;  /* 0x0000480001e37983 */ /* 0x000ee20000300800 */
[----:B------:R-:W-:-:S03]  /*b2a0*/  ISETP.LT.OR P0, PT, R0, 0x1, !P2 ;  /* 0x000000010000780c */ /* 0x000fc60005701670 */
[----:B------:R-:W4:Y:S04]  /*b2b0*/  LDL.LU R12, [R1+0x4c] ;  /* 0x00004c00010c7983 */ /* 0x000f280000300800 */
[----:B------:R-:W5:Y:S04]  /*b2c0*/  LDL.LU R226, [R1+0x50] ;  /* 0x0000500001e27983 */ /* 0x000f680000300800 */
[----:B------:R-:W4:Y:S04]  /*b2d0*/  LDL.LU R219, [R1+0x54] ;  /* 0x0000540001db7983 */ /* 0x000f280000300800 */
[----:B------:R-:W4:Y:S04]  /*b2e0*/  LDL.LU R13, [R1+0x58] ;  /* 0x00005800010d7983 */ /* 0x000f280000300800 */
[----:B------:R-:W4:Y:S04]  /*b2f0*/  LDL.LU R218, [R1+0x5c] ;  /* 0x00005c0001da7983 */ /* 0x000f280000300800 */
[----:B------:R-:W4:Y:S04]  /*b300*/  LDL.LU R217, [R1+0x60] ;  /* 0x0000600001d97983 */ /* 0x000f280000300800 */
[----:B------:R-:W4:Y:S04]  /*b310*/  LDL.LU R216, [R1+0x64] ;  /* 0x0000640001d87983 */ /* 0x000f280000300800 */
[----:B0-----:R-:W4:Y:S04]  /*b320*/  LDL.LU R23, [R1+0x68] ;  /* 0x0000680001177983 */ /* 0x001f280000300800 */
[----:B------:R-:W4:Y:S04]  /*b330*/  LDL.LU R22, [R1+0x6c] ;  /* 0x00006c0001167983 */ /* 0x000f280000300800 */
[----:B------:R-:W4:Y:S04]  /*b340*/  LDL.LU R21, [R1+0x70] ;  /* 0x0000700001157983 */ /* 0x000f280000300800 */
[----:B------:R-:W4:Y:S04]  /*b350*/  LDL.LU R20, [R1+0x74] ;  /* 0x0000740001147983 */ /* 0x000f280000300800 */
[----:B------:R-:W4:Y:S04]  /*b360*/  LDL.LU R18, [R1+0x78] ;  /* 0x0000780001127983 */ /* 0x000f280000300800 */
[----:B------:R-:W4:Y:S04]  /*b370*/  LDL.LU R14, [R1+0x7c] ;  /* 0x00007c00010e7983 */ /* 0x000f280000300800 */
[----:B------:R-:W4:Y:S04]  /*b380*/  LDL.LU R225, [R1] ;  /* 0x0000000001e17983 */ /* 0x000f280000300800 */
[----:B------:R-:W4:Y:S04]  /*b390*/  LDL.LU R15, [R1+0x4] ;  /* 0x00000400010f7983 */ /* 0x000f280000300800 */
[----:B------:R-:W4:Y:S04]  /*b3a0*/  LDL.LU R19, [R1+0x8] ;  /* 0x0000080001137983 */ /* 0x000f280000300800 */
[----:B------:R-:W4:Y:S04]  /*b3b0*/  LDL.LU R223, [R1+0xc] ;  /* 0x00000c0001df7983 */ /* 0x000f280000300800 */
[----:B------:R-:W4:Y:S04]  /*b3c0*/  LDL.LU R222, [R1+0x10] ;  /* 0x0000100001de7983 */ /* 0x000f280000300800 */
[----:B------:R-:W4:Y:S01]  /*b3d0*/  LDL.LU R221, [R1+0x14] ;  /* 0x0000140001dd7983 */ /* 0x000f220000300800 */
[----:B--2---:R-:W-:-:S05]  /*b3e0*/  @!P0 IMAD R3, R3, R16, RZ ;  /* 0x0000001003038224 */ /* 0x004fca00078e02ff */
[----:B------:R0:W-:Y:S04]  /*b3f0*/  @!P0 STG.E.U8 desc[UR36][R4.64], R3 ;  /* 0x0000000304008986 */ /* 0x0001e8000c101124 */
[----:B0-----:R-:W2:Y:S01]  /*b400*/  LDL.LU R3, [R1+0x44] ;  /* 0x0000440001037983 */ /* 0x001ea20000300800 */
[----:B------:R-:W-:Y:S02]  /*b410*/  ISETP.LT.OR P0, PT, R0, 0x2, !P2 ;  /* 0x000000020000780c */ /* 0x000fe40005701670 */
[----:B------:R-:W-:Y:S02]  /*b420*/  ISETP.GE.AND P3, PT, R220, 0x9, PT ;  /* 0x00000009dc00780c */ /* 0x000fe40003f66270 */
[C---:B------:R-:W-:Y:S02]  /*b430*/  ISETP.LT.OR P1, PT, R0.reuse, 0x9, !P2 ;  /* 0x000000090000780c */ /* 0x040fe40005721670 */
[----:B------:R-:W-:-:S02]  /*b440*/  ISETP.LT.OR P5, PT, R0, 0xa, !P2 ;  /* 0x0000000a0000780c */ /* 0x000fc400057a1670 */
[----:B------:R-:W-:-:S05]  /*b450*/  ISETP.LT.OR P4, PT, R0, 0x11, !P2 ;  /* 0x000000110000780c */ /* 0x000fca0005781670 */
[----:B--2---:R-:W-:-:S05]  /*b460*/  @!P0 IMAD R3, R3, R16, RZ ;  /* 0x0000001003038224 */ /* 0x004fca00078e02ff */
[----:B------:R3:W-:Y:S01]  /*b470*/  @!P0 STG.E.U8 desc[UR36][R4.64+0x1], R3 ;  /* 0x0000010304008986 */ /* 0x0007e2000c101124 */
[----:B------:R-:W-:-:S13]  /*b480*/  ISETP.LT.OR P0, PT, R0, 0x1, !P3 ;  /* 0x000000010000780c */ /* 0x000fda0005f01670 */
[----:B---3--:R-:W-:-:S05]  /*b490*/  @!P0 IMAD R3, R227, R16, RZ ;  /* 0x00000010e3038224 */ /* 0x008fca00078e02ff */
[----:B------:R5:W-:Y:S01]  /*b4a0*/  @!P0 STG.E.U8 desc[UR36][R10.64], R3 ;  /* 0x000000030a008986 */ /* 0x000be2000c101124 */
[----:B------:R-:W-:Y:S01]  /*b4b0*/  ISETP.LT.OR P0, PT, R0, 0x2, !P3 ;  /* 0x000000020000780c */ /* 0x000fe20005f01670 */
[----:B-----5:R-:W-:-:S12]  /*b4c0*/  @!P1 IMAD R3, R226, R16, RZ ;  /* 0x00000010e2039224 */ /* 0x020fd800078e02ff */
[----:B----4-:R-:W-:-:S05]  /*b4d0*/  @!P0 IMAD R12, R12, R16, RZ ;  /* 0x000000100c0c8224 */ /* 0x010fca00078e02ff */
[----:B------:R-:W-:Y:S01]  /*b4e0*/  @!P0 STG.E.U8 desc[UR36][R10.64+0x1], R12 ;  /* 0x0000010c0a008986 */ /* 0x000fe2000c101124 */
[----:B------:R-:W-:-:S03]  /*b4f0*/  ISETP.LT.OR P0, PT, R0, 0x9, !P3 ;  /* 0x000000090000780c */ /* 0x000fc60005f01670 */
[----:B------:R0:W-:Y:S01]  /*b500*/  @!P1 STG.E.U8 desc[UR36][R4.64+0x8], R3 ;  /* 0x0000080304009986 */ /* 0x0001e2000c101124 */
[----:B------:R-:W-:-:S09]  /*b510*/  ISETP.LT.OR P1, PT, R0, 0xa, !P3 ;  /* 0x0000000a0000780c */ /* 0x000fd20005f21670 */
[-C--:B------:R-:W-:Y:S02]  /*b520*/  @!P0 IMAD R13, R13, R16.reuse, RZ ;  /* 0x000000100d0d8224 */ /* 0x080fe400078e02ff */
[-C--:B0-----:R-:W-:Y:S02]  /*b530*/  @!P5 IMAD R3, R219, R16.reuse, RZ ;  /* 0x00000010db03d224 */ /* 0x081fe400078e02ff */
[----:B------:R-:W2:Y:S01]  /*b540*/  LDL.LU R219, [R1+0x18] ;  /* 0x0000180001db7983 */ /* 0x000ea20000300800 */
[----:B------:R-:W-:-:S03]  /*b550*/  @!P1 IMAD R12, R218, R16, RZ ;  /* 0x00000010da0c9224 */ /* 0x000fc600078e02ff */
[----:B------:R0:W-:Y:S01]  /*b560*/  @!P5 STG.E.U8 desc[UR36][R4.64+0x9], R3 ;  /* 0x000009030400d986 */ /* 0x0001e2000c101124 */
[----:B------:R-:W-:-:S03]  /*b570*/  ISETP.LT.OR P5, PT, R0, 0x12, !P2 ;  /* 0x000000120000780c */ /* 0x000fc600057a1670 */
[----:B------:R-:W3:Y:S04]  /*b580*/  LDL.LU R218, [R1+0x1c] ;  /* 0x00001c0001da7983 */ /* 0x000ee80000300800 */
[----:B------:R1:W-:Y:S01]  /*b590*/  @!P0 STG.E.U8 desc[UR36][R10.64+0x8], R13 ;  /* 0x0000080d0a008986 */ /* 0x0003e2000c101124 */
[C---:B------:R-:W-:Y:S01]  /*b5a0*/  ISETP.LT.OR P0, PT, R0.reuse, 0x11, !P3 ;  /* 0x000000110000780c */ /* 0x040fe20005f01670 */
[----:B0-----:R-:W-:Y:S02]  /*b5b0*/  @!P4 IMAD R3, R217, R16, RZ ;  /* 0x00000010d903c224 */ /* 0x001fe400078e02ff */
[----:B------:R0:W-:Y:S01]  /*b5c0*/  @!P1 STG.E.U8 desc[UR36][R10.64+0x9], R12 ;  /* 0x0000090c0a009986 */ /* 0x0001e2000c101124 */
[----:B------:R-:W-:-:S03]  /*b5d0*/  ISETP.LT.OR P1, PT, R0, 0x12, !P3 ;  /* 0x000000120000780c */ /* 0x000fc60005f21670 */
[----:B------:R-:W4:Y:S04]  /*b5e0*/  LDL.LU R217, [R1+0x20] ;  /* 0x0000200001d97983 */ /* 0x000f280000300800 */
[----:B------:R5:W-:Y:S02]  /*b5f0*/  @!P4 STG.E.U8 desc[UR36][R4.64+0x10], R3 ;  /* 0x000010030400c986 */ /* 0x000be4000c101124 */
[----:B-1----:R-:W-:Y:S01]  /*b600*/  @!P0 IMAD R13, R23, R16, RZ ;  /* 0x00000010170d8224 */ /* 0x002fe200078e02ff */
[----:B------:R-:W-:-:S03]  /*b610*/  ISETP.LT.OR P4, PT, R0, 0x19, !P2 ;  /* 0x000000190000780c */ /* 0x000fc60005781670 */
[-C--:B0-----:R-:W-:Y:S02]  /*b620*/  @!P1 IMAD R12, R22, R16.reuse, RZ ;  /* 0x00000010160c9224 */ /* 0x081fe400078e02ff */
[----:B-----5:R-:W-:Y:S02]  /*b630*/  @!P5 IMAD R3, R216, R16, RZ ;  /* 0x00000010d803d224 */ /* 0x020fe400078e02ff */
[----:B------:R-:W5:Y:S04]  /*b640*/  LDL.LU R216, [R1+0x24] ;  /* 0x0000240001d87983 */ /* 0x000f680000300800 */
[----:B------:R-:W5:Y:S04]  /*b650*/  LDL.LU R23, [R1+0x28] ;  /* 0x0000280001177983 */ /* 0x000f680000300800 */
[----:B------:R0:W-:Y:S01]  /*b660*/  @!P5 STG.E.U8 desc[UR36][R4.64+0x11], R3 ;  /* 0x000011030400d986 */ /* 0x0001e2000c101124 */
[----:B------:R-:W-:-:S03]  /*b670*/  ISETP.LT.OR P5, PT, R0, 0x1a, !P2 ;  /* 0x0000001a0000780c */ /* 0x000fc600057a1670 */
[----:B------:R-:W5:Y:S04]  /*b680*/  LDL.LU R22, [R1+0x2c] ;  /* 0x00002c0001167983 */ /* 0x000f680000300800 */
[----:B------:R-:W-:Y:S01]  /*b690*/  @!P0 STG.E.U8 desc[UR36][R10.64+0x10], R13 ;  /* 0x0000100d0a008986 */ /* 0x000fe2000c101124 */
[----:B------:R-:W-:Y:S01]  /*b6a0*/  ISETP.LT.OR P0, PT, R0, 0x19, !P3 ;  /* 0x000000190000780c */ /* 0x000fe20005f01670 */
[----:B0-----:R-:W-:Y:S02]  /*b6b0*/  @!P4 IMAD R3, R21, R16, RZ ;  /* 0x000000101503c224 */ /* 0x001fe400078e02ff */
[----:B------:R-:W-:Y:S01]  /*b6c0*/  @!P1 STG.E.U8 desc[UR36][R10.64+0x11], R12 ;  /* 0x0000110c0a009986 */ /* 0x000fe2000c101124 */
[----:B------:R-:W-:-:S03]  /*b6d0*/  ISETP.GE.AND P1, PT, R220, 0x81, PT ;  /* 0x00000081dc00780c */ /* 0x000fc60003f26270 */
[----:B------:R-:W5:Y:S04]  /*b6e0*/  LDL.LU R21, [R1+0x30] ;  /* 0x0000300001157983 */ /* 0x000f680000300800 */
[----:B------:R0:W-:Y:S01]  /*b6f0*/  @!P4 STG.E.U8 desc[UR36][R4.64+0x18], R3 ;  /* 0x000018030400c986 */ /* 0x0001e2000c101124 */
[----:B------:R-:W-:Y:S01]  /*b700*/  ISETP.LT.OR P4, PT, R0, 0x1a, !P3 ;  /* 0x0000001a0000780c */ /* 0x000fe20005f81670 */
[-C--:B0-----:R-:W-:Y:S02]  /*b710*/  @!P5 IMAD R3, R20, R16.reuse, RZ ;  /* 0x000000101403d224 */ /* 0x081fe400078e02ff */
[----:B------:R-:W5:Y:S10]  /*b720*/  LDL.LU R20, [R1+0x34] ;  /* 0x0000340001147983 */ /* 0x000f740000300800 */
[-C--:B------:R-:W-:Y:S01]  /*b730*/  @!P4 IMAD R12, R14, R16.reuse, RZ ;  /* 0x000000100e0cc224 */ /* 0x080fe200078e02ff */
[----:B------:R0:W-:Y:S01]  /*b740*/  @!P5 STG.E.U8 desc[UR36][R4.64+0x19], R3 ;  /* 0x000019030400d986 */ /* 0x0001e2000c101124 */
[----:B------:R-:W-:Y:S01]  /*b750*/  ISETP.LT.OR P5, PT, R0, 0x1, !P1 ;  /* 0x000000010000780c */ /* 0x000fe20004fa1670 */
[----:B0-----:R-:W-:-:S02]  /*b760*/  @!P0 IMAD R3, R18, R16, RZ ;  /* 0x0000001012038224 */ /* 0x001fc400078e02ff */
[----:B------:R-:W5:Y:S04]  /*b770*/  LDL.LU R18, [R1+0x38] ;  /* 0x0000380001127983 */ /* 0x000f680000300800 */
[----:B------:R-:W5:Y:S06]  /*b780*/  LDL.LU R14, [R1+0x3c] ;  /* 0x00003c00010e7983 */ /* 0x000f6c0000300800 */
[----:B------:R-:W-:Y:S01]  /*b790*/  @!P5 IMAD R13, R225, R16, RZ ;  /* 0x00000010e10dd224 */ /* 0x000fe200078e02ff */
[----:B------:R0:W-:Y:S01]  /*b7a0*/  @!P0 STG.E.U8 desc[UR36][R10.64+0x18], R3 ;  /* 0x000018030a008986 */ /* 0x0001e2000c101124 */
[----:B------:R-:W-:-:S03]  /*b7b0*/  ISETP.GE.AND P0, PT, R220, 0x89, PT ;  /* 0x00000089dc00780c */ /* 0x000fc60003f06270 */
[----:B------:R-:W-:Y:S01]  /*b7c0*/  @!P4 STG.E.U8 desc[UR36][R10.64+0x19], R12 ;  /* 0x0000190c0a00c986 */ /* 0x000fe2000c101124 */
[----:B------:R-:W-:-:S03]  /*b7d0*/  ISETP.LT.OR P4, PT, R0, 0x2, !P1 ;  /* 0x000000020000780c */ /* 0x000fc60004f81670 */
[----:B------:R1:W-:Y:S01]  /*b7e0*/  @!P5 STG.E.U8 desc[UR36][R6.64], R13 ;  /* 0x0000000d0600d986 */ /* 0x0003e2000c101124 */
[----:B------:R-:W-:-:S09]  /*b7f0*/  ISETP.LT.OR P5, PT, R0, 0x1, !P0 ;  /* 0x000000010000780c */ /* 0x000fd200047a1670 */
[----:B------:R-:W-:-:S04]  /*b800*/  @!P4 IMAD R15, R15, R16, RZ ;  /* 0x000000100f0fc224 */ /* 0x000fc800078e02ff */
[----:B------:R-:W-:Y:S01]  /*b810*/  @!P5 IMAD R19, R19, R16, RZ ;  /* 0x000000101313d224 */ /* 0x000fe200078e02ff */
[----:B------:R1:W-:Y:S01]  /*b820*/  @!P4 STG.E.U8 desc[UR36][R6.64+0x1], R15 ;  /* 0x0000010f0600c986 */ /* 0x0003e2000c101124 */
[----:B------:R-:W-:-:S03]  /*b830*/  ISETP.LT.OR P4, PT, R0, 0x2, !P0 ;  /* 0x000000020000780c */ /* 0x000fc60004781670 */
[----:B------:R2:W-:Y:S01]  /*b840*/  @!P5 STG.E.U8 desc[UR36][R8.64], R19 ;  /* 0x000000130800d986 */ /* 0x0005e2000c101124 */
[----:B------:R-:W-:-:S09]  /*b850*/  ISETP.LT.OR P5, PT, R0, 0x9, !P1 ;  /* 0x000000090000780c */ /* 0x000fd20004fa1670 */
[----:B0-----:R-:W-:-:S04]  /*b860*/  @!P4 IMAD R3, R223, R16, RZ ;  /* 0x00000010df03c224 */ /* 0x001fc800078e02ff */
[----:B-1----:R-:W-:Y:S01]  /*b870*/  @!P5 IMAD R13, R222, R16, RZ ;  /* 0x00000010de0dd224 */ /* 0x002fe200078e02ff */
[----:B------:R3:W-:Y:S01]  /*b880*/  @!P4 STG.E.U8 desc[UR36][R8.64+0x1], R3 ;  /* 0x000001030800c986 */ /* 0x0007e2000c101124 */
[----:B------:R-:W-:-:S03]  /*b890*/  ISETP.LT.OR P4, PT, R0, 0xa, !P1 ;  /* 0x0000000a0000780c */ /* 0x000fc60004f81670 */
[----:B------:R4:W-:Y:S01]  /*b8a0*/  @!P5 STG.E.U8 desc[UR36][R6.64+0x8], R13 ;  /* 0x0000080d0600d986 */ /* 0x0009e2000c101124 */
[----:B------:R-:W-:-:S09]  /*b8b0*/  ISETP.LT.OR P5, PT, R0, 0x9, !P0 ;  /* 0x000000090000780c */ /* 0x000fd200047a1670 */
[----:B------:R-:W-:-:S05]  /*b8c0*/  @!P4 IMAD R15, R221, R16, RZ ;  /* 0x00000010dd0fc224 */ /* 0x000fca00078e02ff */
[----:B------:R5:W-:Y:S01]  /*b8d0*/  @!P4 STG.E.U8 desc[UR36][R6.64+0x9], R15 ;  /* 0x0000090f0600c986 */ /* 0x000be2000c101124 */
[----:B------:R-:W-:Y:S01]  /*b8e0*/  ISETP.LT.OR P4, PT, R0, 0xa, !P0 ;  /* 0x0000000a0000780c */ /* 0x000fe20004781670 */
[----:B--2---:R-:W-:-:S05]  /*b8f0*/  @!P5 IMAD R19, R219, R16, RZ ;  /* 0x00000010db13d224 */ /* 0x004fca00078e02ff */
[----:B------:R0:W-:Y:S01]  /*b900*/  @!P5 STG.E.U8 desc[UR36][R8.64+0x8], R19 ;  /* 0x000008130800d986 */ /* 0x0001e2000c101124 */
[----:B------:R-:W-:-:S06]  /*b910*/  ISETP.LT.OR P5, PT, R0, 0x11, !P1 ;  /* 0x000000110000780c */ /* 0x000fcc0004fa1670 */
[----:B---3--:R-:W-:-:S05]  /*b920*/  @!P4 IMAD R3, R218, R16, RZ ;  /* 0x00000010da03c224 */ /* 0x008fca00078e02ff */
[----:B------:R1:W-:Y:S01]  /*b930*/  @!P4 STG.E.U8 desc[UR36][R8.64+0x9], R3 ;  /* 0x000009030800c986 */ /* 0x0003e2000c101124 */
[----:B------:R-:W-:Y:S01]  /*b940*/  ISETP.LT.OR P4, PT, R0, 0x12, !P1 ;  /* 0x000000120000780c */ /* 0x000fe20004f81670 */
[----:B----4-:R-:W-:-:S05]  /*b950*/  @!P5 IMAD R13, R217, R16, RZ ;  /* 0x00000010d90dd224 */ /* 0x010fca00078e02ff */
[----:B------:R2:W-:Y:S01]  /*b960*/  @!P5 STG.E.U8 desc[UR36][R6.64+0x10], R13 ;  /* 0x0000100d0600d986 */ /* 0x0005e2000c101124 */
[----:B------:R-:W-:-:S06]  /*b970*/  ISETP.LT.OR P5, PT, R0, 0x11, !P0 ;  /* 0x000000110000780c */ /* 0x000fcc00047a1670 */
[----:B-----5:R-:W-:-:S07]  /*b980*/  @!P4 IMAD R15, R216, R16, RZ ;  /* 0x00000010d80fc224 */ /* 0x020fce00078e02ff */
[----:B0-----:R-:W-:Y:S01]  /*b990*/  @!P5 IMAD R19, R23, R16, RZ ;  /* 0x000000101713d224 */ /* 0x001fe200078e02ff */
[----:B------:R0:W-:Y:S01]  /*b9a0*/  @!P4 STG.E.U8 desc[UR36][R6.64+0x11], R15 ;  /* 0x0000110f0600c986 */ /* 0x0001e2000c101124 */
[----:B------:R-:W-:-:S03]  /*b9b0*/  ISETP.LT.OR P4, PT, R0, 0x12, !P0 ;  /* 0x000000120000780c */ /* 0x000fc60004781670 */
[----:B------:R3:W-:Y:S01]  /*b9c0*/  @!P5 STG.E.U8 desc[UR36][R8.64+0x10], R19 ;  /* 0x000010130800d986 */ /* 0x0007e2000c101124 */
[----:B------:R-:W-:-:S09]  /*b9d0*/  ISETP.LT.OR P5, PT, R0, 0x19, !P1 ;  /* 0x000000190000780c */ /* 0x000fd20004fa1670 */
[----:B-1----:R-:W-:-:S04]  /*b9e0*/  @!P4 IMAD R3, R22, R16, RZ ;  /* 0x000000101603c224 */ /* 0x002fc800078e02ff */
[----:B--2---:R-:W-:Y:S01]  /*b9f0*/  @!P5 IMAD R13, R21, R16, RZ ;  /* 0x00000010150dd224 */ /* 0x004fe200078e02ff */
[----:B------:R1:W-:Y:S01]  /*ba00*/  @!P4 STG.E.U8 desc[UR36][R8.64+0x11], R3 ;  /* 0x000011030800c986 */ /* 0x0003e2000c101124 */
[----:B------:R-:W-:-:S03]  /*ba10*/  ISETP.LT.OR P4, PT, R0, 0x1a, !P1 ;  /* 0x0000001a0000780c */ /* 0x000fc60004f81670 */
[----:B------:R2:W-:Y:S01]  /*ba20*/  @!P5 STG.E.U8 desc[UR36][R6.64+0x18], R13 ;  /* 0x0000180d0600d986 */ /* 0x0005e2000c101124 */
[----:B------:R-:W-:-:S09]  /*ba30*/  ISETP.LT.OR P5, PT, R0, 0x19, !P0 ;  /* 0x000000190000780c */ /* 0x000fd200047a1670 */
[----:B0-----:R-:W-:-:S05]  /*ba40*/  @!P4 IMAD R15, R20, R16, RZ ;  /* 0x00000010140fc224 */ /* 0x001fca00078e02ff */
[----:B------:R0:W-:Y:S01]  /*ba50*/  @!P4 STG.E.U8 desc[UR36][R6.64+0x19], R15 ;  /* 0x0000190f0600c986 */ /* 0x0001e2000c101124 */
[----:B------:R-:W-:Y:S01]  /*ba60*/  ISETP.LT.OR P4, PT, R0, 0x1a, !P0 ;  /* 0x0000001a0000780c */ /* 0x000fe20004781670 */
[----:B---3--:R-:W-:-:S05]  /*ba70*/  @!P5 IMAD R19, R18, R16, RZ ;  /* 0x000000101213d224 */ /* 0x008fca00078e02ff */
[----:B------:R-:W-:Y:S01]  /*ba80*/  @!P5 STG.E.U8 desc[UR36][R8.64+0x18], R19 ;  /* 0x000018130800d986 */ /* 0x000fe2000c101124 */
[----:B------:R-:W-:-:S06]  /*ba90*/  ISETP.LT.OR P5, PT, R0, 0x21, !P2 ;  /* 0x000000210000780c */ /* 0x000fcc00057a1670 */
[----:B-1----:R-:W-:-:S05]  /*baa0*/  @!P4 IMAD R3, R14, R16, RZ ;  /* 0x000000100e03c224 */ /* 0x002fca00078e02ff */
[----:B------:R1:W-:Y:S01]  /*bab0*/  @!P4 STG.E.U8 desc[UR36][R8.64+0x19], R3 ;  /* 0x000019030800c986 */ /* 0x0003e2000c101124 */
[----:B------:R-:W-:Y:S01]  /*bac0*/  ISETP.LT.OR P4, PT, R0, 0x22, !P2 ;  /* 0x000000220000780c */ /* 0x000fe20005781670 */
[----:B--2---:R-:W-:-:S05]  /*bad0*/  @!P5 IMAD R13, R200, R16, RZ ;  /* 0x00000010c80dd224 */ /* 0x004fca00078e02ff */
[----:B------:R2:W-:Y:S01]  /*bae0*/  @!P5 STG.E.U8 desc[UR36][R4.64+0x20], R13 ;  /* 0x0000200d0400d986 */ /* 0x0005e2000c101124 */
[----:B------:R-:W-:-:S06]  /*baf0*/  ISETP.LT.OR P5, PT, R0, 0x21, !P3 ;  /* 0x000000210000780c */ /* 0x000fcc0005fa1670 */
[----:B------:R-:W-:-:S05]  /*bb00*/  @!P4 IMAD R201, R201, R16, RZ ;  /* 0x00000010c9c9c224 */ /* 0x000fca00078e02ff */
[----:B------:R-:W-:Y:S01]  /*bb10*/  @!P4 STG.E.U8 desc[UR36][R4.64+0x21], R201 ;  /* 0x000021c90400c986 */ /* 0x000fe2000c101124 */
[----:B------:R-:W-:Y:S01]  /*bb20*/  ISETP.LT.OR P4, PT, R0, 0x22, !P3 ;  /* 0x000000220000780c */ /* 0x000fe20005f81670 */
[----:B0-----:R-:W-:-:S05]  /*bb30*/  @!P5 IMAD R15, R202, R16, RZ ;  /* 0x00000010ca0fd224 */ /* 0x001fca00078e02ff */
[----:B------:R-:W-:Y:S01]  /*bb40*/  @!P5 STG.E.U8 desc[UR36][R10.64+0x20], R15 ;  /* 0x0000200f0a00d986 */ /* 0x000fe2000c101124 */
[----:B------:R-:W-:-:S06]  /*bb50*/  ISETP.LT.OR P5, PT, R0, 0x29, !P2 ;  /* 0x000000290000780c */ /* 0x000fcc00057a1670 */
[----:B------:R-:W-:-:S05]  /*bb60*/  @!P4 IMAD R203, R203, R16, RZ ;  /* 0x00000010cbcbc224 */ /* 0x000fca00078e02ff */
[----:B------:R-:W-:Y:S01]  /*bb70*/  @!P4 STG.E.U8 desc[UR36][R10.64+0x21], R203 ;  /* 0x000021cb0a00c986 */ /* 0x000fe2000c101124 */
[----:B------:R-:W-:Y:S01]  /*bb80*/  ISETP.LT.OR P4, PT, R0, 0x2a, !P2 ;  /* 0x0000002a0000780c */ /* 0x000fe20005781670 */
[----:B-1----:R-:W-:-:S05]  /*bb90*/  @!P5 IMAD R3, R204, R16, RZ ;  /* 0x00000010cc03d224 */ /* 0x002fca00078e02ff */
[----:B------:R0:W-:Y:S01]  /*bba0*/  @!P5 STG.E.U8 desc[UR36][R4.64+0x28], R3 ;  /* 0x000028030400d986 */ /* 0x0001e2000c101124 */
[----:B------:R-:W-:-:S06]  /*bbb0*/  ISETP.LT.OR P5, PT, R0, 0x29, !P3 ;  /* 0x000000290000780c */ /* 0x000fcc0005fa1670 */
[----:B------:R-:W-:-:S05]  /*bbc0*/  @!P4 IMAD R205, R205, R16, RZ ;  /* 0x00000010cdcdc224 */ /* 0x000fca00078e02ff */
[----:B------:R-:W-:Y:S01]  /*bbd0*/  @!P4 STG.E.U8 desc[UR36][R4.64+0x29], R205 ;  /* 0x000029cd0400c986 */ /* 0x000fe2000c101124 */
        /* <DEDUP_REMOVED lines=8> */
[----:B------:R0:W-:Y:S01]  /*bc60*/  @!P5 STG.E.U8 desc[UR36][R4.64+0x30], R3 ;  /* 0x000030030400d986 */ /* 0x0001e2000c101124 */
        /* <DEDUP_REMOVED lines=486> */
[C---:B------:R-:W-:Y:S02]  /*dad0*/  ISETP.LT.OR P5, PT, R0.reuse, 0xd9, !P2 ;  /* 0x000000d90000780c */ /* 0x040fe400057a1670 */
[----:B------:R-:W-:-:S04]  /*dae0*/  ISETP.LT.OR P2, PT, R0, 0xda, !P2 ;  /* 0x000000da0000780c */ /* 0x000fc80005741670 */
[----:B------:R-:W-:-:S05]  /*daf0*/  @!P4 IMAD R51, R51, R16, RZ ;  /* 0x000000103333c224 */ /* 0x000fca00078e02ff */
[----:B------:R-:W-:Y:S01]  /*db00*/  @!P4 STG.E.U8 desc[UR36][R10.64+0xd1], R51 ;  /* 0x0000d1330a00c986 */ /* 0x000fe2000c101124 */
[----:B------:R-:W-:Y:S01]  /*db10*/  ISETP.LT.OR P4, PT, R0, 0xd9, !P3 ;  /* 0x000000d90000780c */ /* 0x000fe20005f81670 */
[-C--:B0-----:R-:W-:Y:S02]  /*db20*/  @!P5 IMAD R3, R52, R16.reuse, RZ ;  /* 0x000000103403d224 */ /* 0x081fe400078e02ff */
[----:B------:R-:W-:Y:S01]  /*db30*/  @!P2 IMAD R53, R53, R16, RZ ;  /* 0x000000103535a224 */ /* 0x000fe200078e02ff */
[C---:B------:R-:W-:Y:S02]  /*db40*/  ISETP.LT.OR P3, PT, R0.reuse, 0xda, !P3 ;  /* 0x000000da0000780c */ /* 0x040fe40005f61670 */
[----:B------:R0:W-:Y:S01]  /*db50*/  @!P5 STG.E.U8 desc[UR36][R4.64+0xd8], R3 ;  /* 0x0000d8030400d986 */ /* 0x0001e2000c101124 */
[----:B------:R-:W-:-:S03]  /*db60*/  ISETP.LT.OR P5, PT, R0, 0xc1, !P1 ;  /* 0x000000c10000780c */ /* 0x000fc60004fa1670 */
[----:B------:R2:W-:Y:S01]  /*db70*/  @!P2 STG.E.U8 desc[UR36][R4.64+0xd9], R53 ;  /* 0x0000d9350400a986 */ /* 0x0005e2000c101124 */
[----:B------:R-:W-:Y:S02]  /*db80*/  ISETP.LT.OR P2, PT, R0, 0xc2, !P1 ;  /* 0x000000c20000780c */ /* 0x000fe40004f41670 */
[----:B-1----:R-:W-:-:S04]  /*db90*/  @!P4 IMAD R13, R54, R16, RZ ;  /* 0x00000010360dc224 */ /* 0x002fc800078e02ff */
[----:B------:R-:W-:-:S03]  /*dba0*/  @!P3 IMAD R55, R55, R16, RZ ;  /* 0x000000103737b224 */ /* 0x000fc600078e02ff */
[----:B------:R-:W-:-:S04]  /*dbb0*/  @!P5 IMAD R15, R24, R16, RZ ;  /* 0x00000010180fd224 */ /* 0x000fc800078e02ff */
[----:B------:R-:W-:Y:S01]  /*dbc0*/  @!P2 IMAD R25, R25, R16, RZ ;  /* 0x000000101919a224 */ /* 0x000fe200078e02ff */
[----:B------:R-:W-:Y:S01]  /*dbd0*/  @!P4 STG.E.U8 desc[UR36][R10.64+0xd8], R13 ;  /* 0x0000d80d0a00c986 */ /* 0x000fe2000c101124 */
[----:B------:R-:W-:-:S03]  /*dbe0*/  ISETP.LT.OR P4, PT, R0, 0xc1, !P0 ;  /* 0x000000c10000780c */ /* 0x000fc60004781670 */
[----:B------:R1:W-:Y:S01]  /*dbf0*/  @!P3 STG.E.U8 desc[UR36][R10.64+0xd9], R55 ;  /* 0x0000d9370a00b986 */ /* 0x0003e2000c101124 */
[----:B------:R-:W-:-:S03]  /*dc00*/  ISETP.LT.OR P3, PT, R0, 0xc2, !P0 ;  /* 0x000000c20000780c */ /* 0x000fc60004761670 */
[----:B------:R-:W-:Y:S01]  /*dc10*/  @!P2 STG.E.U8 desc[UR36][R6.64+0xc1], R25 ;  /* 0x0000c1190600a986 */ /* 0x000fe2000c101124 */
[----:B------:R-:W-:-:S03]  /*dc20*/  ISETP.LT.OR P2, PT, R0, 0xca, !P1 ;  /* 0x000000ca0000780c */ /* 0x000fc60004f41670 */
[----:B------:R-:W-:Y:S01]  /*dc30*/  @!P5 STG.E.U8 desc[UR36][R6.64+0xc0], R15 ;  /* 0x0000c00f0600d986 */ /* 0x000fe2000c101124 */
[----:B------:R-:W-:Y:S01]  /*dc40*/  ISETP.LT.OR P5, PT, R0, 0xc9, !P1 ;  /* 0x000000c90000780c */ /* 0x000fe20004fa1670 */
[----:B0-----:R-:W-:-:S04]  /*dc50*/  @!P4 IMAD R3, R26, R16, RZ ;  /* 0x000000101a03c224 */ /* 0x001fc800078e02ff */
[----:B------:R-:W-:-:S04]  /*dc60*/  @!P3 IMAD R27, R27, R16, RZ ;  /* 0x000000101b1bb224 */ /* 0x000fc800078e02ff */
[-C--:B------:R-:W-:Y:S01]  /*dc70*/  @!P2 IMAD R29, R29, R16.reuse, RZ ;  /* 0x000000101d1da224 */ /* 0x080fe200078e02ff */
[----:B------:R0:W-:Y:S03]  /*dc80*/  @!P4 STG.E.U8 desc[UR36][R8.64+0xc0], R3 ;  /* 0x0000c0030800c986 */ /* 0x0001e6000c101124 */
[----:B--2---:R-:W-:Y:S01]  /*dc90*/  @!P5 IMAD R5, R28, R16, RZ ;  /* 0x000000101c05d224 */ /* 0x004fe200078e02ff */
[----:B------:R-:W-:Y:S01]  /*dca0*/  @!P3 STG.E.U8 desc[UR36][R8.64+0xc1], R27 ;  /* 0x0000c11b0800b986 */ /* 0x000fe2000c101124 */
[C---:B------:R-:W-:Y:S02]  /*dcb0*/  ISETP.LT.OR P3, PT, R0.reuse, 0xc9, !P0 ;  /* 0x000000c90000780c */ /* 0x040fe40004761670 */
[C---:B------:R-:W-:Y:S01]  /*dcc0*/  ISETP.LT.OR P4, PT, R0.reuse, 0xca, !P0 ;  /* 0x000000ca0000780c */ /* 0x040fe20004781670 */
[----:B------:R-:W-:Y:S01]  /*dcd0*/  @!P2 STG.E.U8 desc[UR36][R6.64+0xc9], R29 ;  /* 0x0000c91d0600a986 */ /* 0x000fe2000c101124 */
[----:B------:R-:W-:-:S03]  /*dce0*/  ISETP.LT.OR P2, PT, R0, 0xd2, !P1 ;  /* 0x000000d20000780c */ /* 0x000fc60004f41670 */
[----:B------:R2:W-:Y:S01]  /*dcf0*/  @!P5 STG.E.U8 desc[UR36][R6.64+0xc8], R5 ;  /* 0x0000c8050600d986 */ /* 0x0005e2000c101124 */
[----:B------:R-:W-:-:S05]  /*dd00*/  ISETP.LT.OR P5, PT, R0, 0xd1, !P1 ;  /* 0x000000d10000780c */ /* 0x000fca0004fa1670 */
[-C--:B-1----:R-:W-:Y:S02]  /*dd10*/  @!P3 IMAD R11, R30, R16.reuse, RZ ;  /* 0x000000101e0bb224 */ /* 0x082fe400078e02ff */
[-C--:B------:R-:W-:Y:S02]  /*dd20*/  @!P4 IMAD R31, R31, R16.reuse, RZ ;  /* 0x000000101f1fc224 */ /* 0x080fe400078e02ff */
[-C--:B------:R-:W-:Y:S01]  /*dd30*/  @!P2 IMAD R33, R33, R16.reuse, RZ ;  /* 0x000000102121a224 */ /* 0x080fe200078e02ff */
[----:B------:R1:W-:Y:S03]  /*dd40*/  @!P3 STG.E.U8 desc[UR36][R8.64+0xc8], R11 ;  /* 0x0000c80b0800b986 */ /* 0x0003e6000c101124 */
[----:B0-----:R-:W-:Y:S01]  /*dd50*/  @!P5 IMAD R3, R32, R16, RZ ;  /* 0x000000102003d224 */ /* 0x001fe200078e02ff */
[----:B------:R-:W-:Y:S01]  /*dd60*/  @!P4 STG.E.U8 desc[UR36][R8.64+0xc9], R31 ;  /* 0x0000c91f0800c986 */ /* 0x000fe2000c101124 */
[----:B------:R-:W-:-:S02]  /*dd70*/  ISETP.LT.OR P3, PT, R0, 0xd1, !P0 ;  /* 0x000000d10000780c */ /* 0x000fc40004761670 */
[C---:B------:R-:W-:Y:S01]  /*dd80*/  ISETP.LT.OR P4, PT, R0.reuse, 0xd2, !P0 ;  /* 0x000000d20000780c */ /* 0x040fe20004781670 */
[----:B------:R-:W-:Y:S01]  /*dd90*/  @!P2 STG.E.U8 desc[UR36][R6.64+0xd1], R33 ;  /* 0x0000d1210600a986 */ /* 0x000fe2000c101124 */
[C---:B------:R-:W-:Y:S02]  /*dda0*/  ISETP.LT.OR P2, PT, R0.reuse, 0xd9, !P1 ;  /* 0x000000d90000780c */ /* 0x040fe40004f41670 */
[C---:B------:R-:W-:Y:S01]  /*ddb0*/  ISETP.LT.OR P1, PT, R0.reuse, 0xda, !P1 ;  /* 0x000000da0000780c */ /* 0x040fe20004f21670 */
[----:B------:R0:W-:Y:S01]  /*ddc0*/  @!P5 STG.E.U8 desc[UR36][R6.64+0xd0], R3 ;  /* 0x0000d0030600d986 */ /* 0x0001e2000c101124 */
[C---:B------:R-:W-:Y:S02]  /*ddd0*/  ISETP.LT.OR P5, PT, R0.reuse, 0xd9, !P0 ;  /* 0x000000d90000780c */ /* 0x040fe400047a1670 */
[----:B------:R-:W-:-:S03]  /*dde0*/  ISETP.LT.OR P0, PT, R0, 0xda, !P0 ;  /* 0x000000da0000780c */ /* 0x000fc60004701670 */
[-C--:B--2---:R-:W-:Y:S02]  /*ddf0*/  @!P3 IMAD R5, R34, R16.reuse, RZ ;  /* 0x000000102205b224 */ /* 0x084fe400078e02ff */
[-C--:B------:R-:W-:Y:S02]  /*de00*/  @!P4 IMAD R35, R35, R16.reuse, RZ ;  /* 0x000000102323c224 */ /* 0x080fe400078e02ff */
[-C--:B-1----:R-:W-:Y:S02]  /*de10*/  @!P2 IMAD R11, R36, R16.reuse, RZ ;  /* 0x00000010240ba224 */ /* 0x082fe400078e02ff */
[-C--:B------:R-:W-:Y:S02]  /*de20*/  @!P1 IMAD R37, R37, R16.reuse, RZ ;  /* 0x0000001025259224 */ /* 0x080fe400078e02ff */
[-C--:B0-----:R-:W-:Y:S02]  /*de30*/  @!P5 IMAD R3, R38, R16.reuse, RZ ;  /* 0x000000102603d224 */ /* 0x081fe400078e02ff */
[----:B------:R-:W-:Y:S01]  /*de40*/  @!P0 IMAD R39, R39, R16, RZ ;  /* 0x0000001027278224 */ /* 0x000fe200078e02ff */
[----:B------:R0:W-:Y:S04]  /*de50*/  @!P3 STG.E.U8 desc[UR36][R8.64+0xd0], R5 ;  /* 0x0000d0050800b986 */ /* 0x0001e8000c101124 */
[----:B------:R0:W-:Y:S04]  /*de60*/  @!P4 STG.E.U8 desc[UR36][R8.64+0xd1], R35 ;  /* 0x0000d1230800c986 */ /* 0x0001e8000c101124 */
[----:B------:R0:W-:Y:S04]  /*de70*/  @!P2 STG.E.U8 desc[UR36][R6.64+0xd8], R11 ;  /* 0x0000d80b0600a986 */ /* 0x0001e8000c101124 */
[----:B------:R0:W-:Y:S04]  /*de80*/  @!P1 STG.E.U8 desc[UR36][R6.64+0xd9], R37 ;  /* 0x0000d92506009986 */ /* 0x0001e8000c101124 */
[----:B------:R0:W-:Y:S04]  /*de90*/  @!P5 STG.E.U8 desc[UR36][R8.64+0xd8], R3 ;  /* 0x0000d8030800d986 */ /* 0x0001e8000c101124 */
[----:B------:R0:W-:Y:S02]  /*dea0*/  @!P0 STG.E.U8 desc[UR36][R8.64+0xd9], R39 ;  /* 0x0000d92708008986 */ /* 0x0001e4000c101124 */
.L_x_485:
[----:B------:R-:W-:Y:S05]  /*deb0*/  BSYNC B0 ;  /* 0x0000000000007941 */ /* 0x000fea0003800000 */
.L_x_35:
[----:B0-----:R-:W2:Y:S04]  /*dec0*/  LDL.LU R5, [R1+0x8c] ;  /* 0x00008c0001057983 */ /* 0x001ea80000300800 */
[----:B------:R-:W2:Y:S01]  /*ded0*/  LDL.LU R4, [R1+0x90] ;  /* 0x0000900001047983 */ /* 0x000ea20000300800 */
[----:B------:R-:W-:Y:S01]  /*dee0*/  ULDC UR4, c[0x0][0xc] ;  /* 0x0000030000047ab9 */ /* 0x000fe20000000800 */
[----:B------:R-:W-:Y:S01]  /*def0*/  ULDC UR5, c[0x0][0x10] ;  /* 0x0000040000057ab9 */ /* 0x000fe20000000800 */
[----:B------:R-:W2:Y:S01]  /*df00*/  LDC R3, c[0x0][0x14] ;  /* 0x00000500ff037b82 */ /* 0x000ea20000000800 */
[----:B------:R-:W-:Y:S01]  /*df10*/  UIMAD.WIDE.U32 UR4, UR4, UR5, URZ ;  /* 0x00000005040472a5 */ /* 0x000fe2000f8e003f */
[----:B------:R-:W-:Y:S01]  /*df20*/  PRMT R0, RZ, 0x7610, R0 ;  /* 0x00007610ff007816 */ /* 0x000fe20000000000 */
[----:B------:R-:W-:-:S04]  /*df30*/  IMAD.MOV.U32 R18, RZ, RZ, -0x1 ;  /* 0xffffffffff127424 */ /* 0x000fc800078e00ff */
[----:B--2---:R-:W-:-:S04]  /*df40*/  IMAD.WIDE.U32 R4, R3, UR4, R4 ;  /* 0x0000000403047c25 */ /* 0x004fc8000f8e0004 */
[----:B------:R-:W-:Y:S01]  /*df50*/  IMAD R3, R3, UR5, RZ ;  /* 0x0000000503037c24 */ /* 0x000fe2000f8e02ff */
[----:B------:R-:W-:Y:S01]  /*df60*/  ULDC.64 UR4, c[0x0][0x650] ;  /* 0x0001940000047ab9 */ /* 0x000fe20000000a00 */
[----:B------:R-:W-:Y:S01]  /*df70*/  IMAD.MOV.U32 R23, RZ, RZ, R4 ;  /* 0x000000ffff177224 */ /* 0x000fe200078e0004 */
[----:B------:R-:W-:Y:S01]  /*df80*/  ISETP.GE.U32.AND P0, PT, R4, UR4, PT ;  /* 0x0000000404007c0c */ /* 0x000fe2000bf06070 */
[----:B------:R-:W-:Y:S02]  /*df90*/  IMAD.IADD R26, R5, 0x1, R3 ;  /* 0x00000001051a7824 */ /* 0x000fe400078e0203 */
[----:B------:R-:W-:-:S03]  /*dfa0*/  IMAD.MOV.U32 R3, RZ, RZ, -0x1 ;  /* 0xffffffffff037424 */ /* 0x000fc600078e00ff */
[----:B------:R0:W-:Y:S01]  /*dfb0*/  STL [R1+0x8c], R26 ;  /* 0x00008c1a01007387 */ /* 0x0001e20000100800 */
[----:B------:R-:W-:-:S03]  /*dfc0*/  ISETP.GE.U32.AND.EX P0, PT, R26, UR5, PT, P0 ;  /* 0x000000051a007c0c */ /* 0x000fc6000bf06100 */
[----:B------:R0:W-:Y:S04]  /*dfd0*/  STL [R1+0x90], R23 ;  /* 0x0000901701007387 */ /* 0x0001e80000100800 */
[----:B------:R0:W-:Y:S06]  /*dfe0*/  STL [R1+0x94], R3 ;  /* 0x0000940301007387 */ /* 0x0001ec0000100800 */
[----:B------:R-:W-:Y:S05]  /*dff0*/  @P0 BRA `(.L_x_486) ;  /* 0x0000000400740947 */ /* 0x000fea0003800000 */
[----:B------:R-:W2:Y:S01]  /*e000*/  S2R R18, SR_CTAID.X ;  /* 0x0000000000127919 */ /* 0x000ea20000002500 */
[----:B-1--4-:R-:W1:Y:S01]  /*e010*/  LDC.64 R10, c[0x0][0x628] ;  /* 0x00018a00ff0a7b82 */ /* 0x012e620000000a00 */
[----:B------:R-:W-:Y:S01]  /*e020*/  ULDC UR4, c[0x0][0x150] ;  /* 0x0000540000047ab9 */ /* 0x000fe20000000800 */
[----:B------:R-:W-:Y:S01]  /*e030*/  IMAD.MOV.U32 R8, RZ, RZ, R23 ;  /* 0x000000ffff087224 */ /* 0x000fe200078e0017 */
[----:B------:R-:W4:Y:S01]  /*e040*/  S2R R20, SR_CTAID.Y ;  /* 0x0000000000147919 */ /* 0x000f220000002600 */
[----:B------:R-:W-:-:S04]  /*e050*/  IMAD.MOV.U32 R9, RZ, RZ, R26 ;  /* 0x000000ffff097224 */ /* 0x000fc800078e001a */
[----:B------:R-:W0:Y:S08]  /*e060*/  LDC R21, c[0x0][0x144] ;  /* 0x00005100ff157b82 */ /* 0x000e300000000800 */
[----:B------:R-:W0:Y:S08]  /*e070*/  LDC R12, c[0x0][0x630] ;  /* 0x00018c00ff0c7b82 */ /* 0x000e300000000800 */
[----:B------:R-:W0:Y:S01]  /*e080*/  LDC.64 R14, c[0x0][0x620] ;  /* 0x00018800ff0e7b82 */ /* 0x000e220000000a00 */
[----:B-1----:R-:W-:-:S04]  /*e090*/  ISETP.NE.U32.AND P0, PT, R10, RZ, PT ;  /* 0x000000ff0a00720c */ /* 0x002fc80003f05070 */
[----:B------:R-:W-:Y:S02]  /*e0a0*/  ISETP.NE.AND.EX P0, PT, R11, RZ, PT, P0 ;  /* 0x000000ff0b00720c */ /* 0x000fe40003f05300 */
[----:B--2---:R-:W-:-:S05]  /*e0b0*/  I2FP.F32.U32 R0, R18 ;  /* 0x0000001200007245 */ /* 0x004fca0000201000 */
[----:B------:R-:W-:-:S04]  /*e0c0*/  FMUL R0, R0, UR4 ;  /* 0x0000000400007c20 */ /* 0x000fc80008400000 */
[----:B------:R1:W2:Y:S02]  /*e0d0*/  F2I.U32.TRUNC.NTZ R19, R0 ;  /* 0x0000000000137305 */ /* 0x0002a4000020f000 */
[----:B----4-:R-:W-:Y:S05]  /*e0e0*/  @!P0 BRA `(.L_x_487) ;  /* 0x0000000000288947 */ /* 0x010fea0003800000 */
[----:B-1----:R-:W0:Y:S02]  /*e0f0*/  LDC R0, c[0x0][0x634] ;  /* 0x00018d00ff007b82 */ /* 0x002e240000000800 */
[----:B0-----:R-:W-:-:S05]  /*e100*/  IADD3 R3, P0, R23, R0, RZ ;  /* 0x0000000017037210 */ /* 0x001fca0007f1e0ff */
[----:B------:R-:W-:-:S04]  /*e110*/  IMAD.X R13, RZ, RZ, R26, P0 ;  /* 0x000000ffff0d7224 */ /* 0x000fc800000e061a */
[----:B------:R-:W-:-:S04]  /*e120*/  IMAD.WIDE.U32 R4, R13, R10, RZ ;  /* 0x0000000a0d047225 */ /* 0x000fc800078e00ff */
[----:B---3--:R-:W-:-:S04]  /*e130*/  IMAD.WIDE.U32 R6, P0, R3, R11, R4 ;  /* 0x0000000b03067225 */ /* 0x008fc80007800004 */
[----:B------:R-:W-:-:S04]  /*e140*/  IMAD.WIDE.U32 R4, R3, R10, RZ ;  /* 0x0000000a03047225 */ /* 0x000fc800078e00ff */
[----:B------:R-:W-:Y:S01]  /*e150*/  IMAD.X R9, RZ, RZ, RZ, P0 ;  /* 0x000000ffff097224 */ /* 0x000fe200000e06ff */
[----:B------:R-:W-:Y:S01]  /*e160*/  IADD3 RZ, P0, R5, R6, RZ ;  /* 0x0000000605ff7210 */ /* 0x000fe20007f1e0ff */
[----:B------:R-:W-:-:S04]  /*e170*/  IMAD.MOV.U32 R8, RZ, RZ, R7 ;  /* 0x000000ffff087224 */ /* 0x000fc800078e0007 */
[----:B------:R-:W-:-:S08]  /*e180*/  IMAD.WIDE.U32.X R8, R13, R11, R8, P0 ;  /* 0x0000000b0d087225 */ /* 0x000fd000000e0408 */
.L_x_487:
[-CC-:B0-----:R-:W-:Y:S01]  /*e190*/  SHF.R.U64 R13, R8, R12.reuse, R9.reuse ;  /* 0x0000000c080d7219 */ /* 0x181fe20000001209 */
[----:B---3--:R-:W0:Y:S01]  /*e1a0*/  LDC.64 R24, c[0x0][0x640] ;  /* 0x00019000ff187b82 */ /* 0x008e220000000a00 */
[----:B-1----:R-:W-:Y:S01]  /*e1b0*/  SHF.R.U32.HI R0, RZ, R12, R9 ;  /* 0x0000000cff007219 */ /* 0x002fe20000011609 */
[----:B------:R-:W-:Y:S01]  /*e1c0*/  IMAD.MOV.U32 R4, RZ, RZ, R23 ;  /* 0x000000ffff047224 */ /* 0x000fe200078e0017 */
[----:B------:R-:W-:Y:S01]  /*e1d0*/  IADD3 R3, P0, RZ, -R13, RZ ;  /* 0x8000000dff037210 */ /* 0x000fe20007f1e0ff */
[----:B--2---:R-:W-:Y:S01]  /*e1e0*/  IMAD.MOV R19, RZ, RZ, -R19 ;  /* 0x000000ffff137224 */ /* 0x004fe200078e0a13 */
[----:B------:R-:W-:Y:S01]  /*e1f0*/  ULDC UR4, c[0x0][0x154] ;  /* 0x0000550000047ab9 */ /* 0x000fe20000000800 */
[----:B------:R-:W-:Y:S02]  /*e200*/  IMAD.MOV.U32 R7, RZ, RZ, 0x1 ;  /* 0x00000001ff077424 */ /* 0x000fe400078e00ff */
[----:B------:R-:W1:Y:S01]  /*e210*/  LDC R6, c[0x0][0x618] ;  /* 0x00018600ff067b82 */ /* 0x000e620000000800 */
[----:B------:R-:W-:-:S02]  /*e220*/  IMAD.X R5, RZ, RZ, ~R0, P0 ;  /* 0x000000ffff057224 */ /* 0x000fc400000e0e00 */
[----:B------:R-:W-:Y:S02]  /*e230*/  IMAD R21, R21, R19, R18 ;  /* 0x0000001315157224 */ /* 0x000fe400078e0212 */
[-C--:B------:R-:W-:Y:S02]  /*e240*/  IMAD R0, R5, R14.reuse, RZ ;  /* 0x0000000e05007224 */ /* 0x080fe400078e02ff */
[----:B------:R-:W-:Y:S01]  /*e250*/  IMAD.MOV.U32 R5, RZ, RZ, R26 ;  /* 0x000000ffff057224 */ /* 0x000fe200078e001a */
[----:B------:R-:W2:Y:S01]  /*e260*/  LDC R8, c[0x0][0x608] ;  /* 0x00018200ff087b82 */ /* 0x000ea20000000800 */
[----:B------:R-:W-:-:S04]  /*e270*/  IMAD.WIDE.U32 R4, R3, R14, R4 ;  /* 0x0000000e03047225 */ /* 0x000fc800078e0004 */
[----:B------:R-:W-:-:S03]  /*e280*/  IMAD R3, R3, R15, R0 ;  /* 0x0000000f03037224 */ /* 0x000fc600078e0200 */
[----:B------:R-:W3:Y:S01]  /*e290*/  LDC R22, c[0x0][0x658] ;  /* 0x00019600ff167b82 */ /* 0x000ee20000000800 */
[----:B------:R-:W-:Y:S01]  /*e2a0*/  I2FP.F32.U32 R0, R20 ;  /* 0x0000001400007245 */ /* 0x000fe20000201000 */
[----:B------:R-:W-:Y:S01]  /*e2b0*/  IMAD.IADD R3, R5, 0x1, R3 ;  /* 0x0000000105037824 */ /* 0x000fe200078e0203 */
[----:B0-----:R-:W-:Y:S01]  /*e2c0*/  ISETP.NE.U32.AND P0, PT, R24, RZ, PT ;  /* 0x000000ff1800720c */ /* 0x001fe20003f05070 */
[----:B------:R-:W-:Y:S02]  /*e2d0*/  IMAD.MOV.U32 R5, RZ, RZ, -0x1 ;  /* 0xffffffffff057424 */ /* 0x000fe400078e00ff */
[----:B------:R-:W-:Y:S02]  /*e2e0*/  FMUL R0, R0, UR4 ;  /* 0x0000000400007c20 */ /* 0x000fe40008400000 */
[----:B------:R-:W0:Y:S01]  /*e2f0*/  LDC R19, c[0x0][0x148] ;  /* 0x00005200ff137b82 */ /* 0x000e220000000800 */
[----:B-1----:R-:W-:Y:S01]  /*e300*/  SHF.R.U64 R12, R4, R6, R3 ;  /* 0x00000006040c7219 */ /* 0x002fe20000001203 */
[----:B------:R1:W4:Y:S01]  /*e310*/  F2I.U32.TRUNC.NTZ R15, R0 ;  /* 0x00000000000f7305 */ /* 0x000322000020f000 */
[----:B------:R-:W-:-:S02]  /*e320*/  ISETP.NE.AND.EX P0, PT, R25, RZ, PT, P0 ;  /* 0x000000ff1900720c */ /* 0x000fc40003f05300 */
[----:B------:R-:W-:-:S03]  /*e330*/  SHF.R.U32.HI R3, RZ, R6, R3 ;  /* 0x00000006ff037219 */ /* 0x000fc60000011603 */
[----:B------:R-:W0:Y:S01]  /*e340*/  LDC R18, c[0x0][0x600] ;  /* 0x00018000ff127b82 */ /* 0x000e220000000800 */
[-CC-:B--2---:R-:W-:Y:S02]  /*e350*/  SHF.R.U64 R10, R12, R8.reuse, R3.reuse ;  /* 0x000000080c0a7219 */ /* 0x184fe40000001203 */
[----:B------:R-:W-:-:S05]  /*e360*/  SHF.R.U32.HI R3, RZ, R8, R3 ;  /* 0x00000008ff037219 */ /* 0x000fca0000011603 */
[----:B------:R-:W2:Y:S01]  /*e370*/  LDC R26, c[0x0][0x648] ;  /* 0x00019200ff1a7b82 */ /* 0x000ea20000000800 */
[-C--:B---3--:R-:W-:Y:S02]  /*e380*/  SHF.L.U32 R4, R5, R22.reuse, RZ ;  /* 0x0000001605047219 */ /* 0x088fe400000006ff */
[--C-:B------:R-:W-:Y:S02]  /*e390*/  SHF.R.U64 R14, R10, R22, R3.reuse ;  /* 0x000000160a0e7219 */ /* 0x100fe40000001203 */
[----:B------:R-:W-:Y:S02]  /*e3a0*/  LOP3.LUT R23, RZ, R4, RZ, 0x33, !PT ;  /* 0x00000004ff177212 */ /* 0x000fe400078e33ff */
[-C--:B------:R-:W-:Y:S01]  /*e3b0*/  SHF.R.U32.HI R5, RZ, R22.reuse, R3 ;  /* 0x00000016ff057219 */ /* 0x080fe20000011603 */
[----:B------:R-:W3:Y:S01]  /*e3c0*/  LDC R27, c[0x0][0x638] ;  /* 0x00018e00ff1b7b82 */ /* 0x000ee20000000800 */
[----:B------:R-:W-:Y:S01]  /*e3d0*/  SHF.L.U32 R224, R7, R22, RZ ;  /* 0x0000001607e07219 */ /* 0x000fe200000006ff */
[----:B------:R-:W-:-:S06]  /*e3e0*/  IMAD.MOV.U32 R4, RZ, RZ, R14 ;  /* 0x000000ffff047224 */ /* 0x000fcc00078e000e */
[----:B------:R-:W0:Y:S01]  /*e3f0*/  LDC R28, c[0x0][0x610] ;  /* 0x00018400ff1c7b82 */ /* 0x000e220000000800 */
[----:B-1--4-:R-:W-:Y:S05]  /*e400*/  @!P0 BRA `(.L_x_488) ;  /* 0x0000000000288947 */ /* 0x012fea0003800000 */
        /* <DEDUP_REMOVED lines=10> */
.L_x_488:
[----:B------:R-:W1:Y:S01]  /*e4b0*/  LDC R3, c[0x0][0x65c] ;  /* 0x00019700ff037b82 */ /* 0x000e620000000800 */
[----:B------:R4:W-:Y:S01]  /*e4c0*/  STL [R1+0x94], R13 ;  /* 0x0000940d01007387 */ /* 0x0009e20000100800 */
[----:B--2---:R-:W-:Y:S01]  /*e4d0*/  SHF.R.U64 R0, R4, R26, R5 ;  /* 0x0000001a04007219 */ /* 0x004fe20000001205 */
[----:B0-----:R-:W-:Y:S01]  /*e4e0*/  VIADD R7, R18, 0xffffffff ;  /* 0xffffffff12077836 */ /* 0x001fe20000000000 */
[----:B------:R-:W-:Y:S01]  /*e4f0*/  LOP3.LUT R5, R10, R23, RZ, 0xc0, !PT ;  /* 0x000000170a057212 */ /* 0x000fe200078ec0ff */
[----:B------:R-:W-:Y:S02]  /*e500*/  IMAD.MOV R15, RZ, RZ, -R15 ;  /* 0x000000ffff0f7224 */ /* 0x000fe400078e0a0f */
[----:B------:R-:W-:Y:S02]  /*e510*/  IMAD.MOV.U32 R4, RZ, RZ, 0x1 ;  /* 0x00000001ff047424 */ /* 0x000fe400078e00ff */
[----:B------:R-:W-:Y:S01]  /*e520*/  IMAD R224, R224, R0, R5 ;  /* 0x00000000e0e07224 */ /* 0x000fe200078e0205 */
[----:B------:R-:W-:-:S02]  /*e530*/  LOP3.LUT R5, R12, R7, RZ, 0xc0, !PT ;  /* 0x000000070c057212 */ /* 0x000fc400078ec0ff */
[----:B-1----:R-:W-:Y:S01]  /*e540*/  ISETP.NE.AND P0, PT, R3, 0x1, PT ;  /* 0x000000010300780c */ /* 0x002fe20003f05270 */
[----:B------:R-:W-:-:S04]  /*e550*/  IMAD.MOV R3, RZ, RZ, -R0 ;  /* 0x000000ffff037224 */ /* 0x000fc800078e0a00 */
[----:B---3--:R-:W-:-:S04]  /*e560*/  IMAD R0, R3, R27, R14 ;  /* 0x0000001b03007224 */ /* 0x008fc800078e020e */
[----:B------:R-:W-:Y:S01]  /*e570*/  IMAD R3, R0, R18, R5 ;  /* 0x0000001200037224 */ /* 0x000fe200078e0205 */
[----:B------:R-:W-:-:S03]  /*e580*/  PRMT R0, R4, 0x7610, R0 ;  /* 0x0000761004007816 */ /* 0x000fc60000000000 */
[----:B------:R-:W-:-:S04]  /*e590*/  @P0 IMAD R21, R19, R15, R20 ;  /* 0x0000000f13150224 */ /* 0x000fc800078e0214 */
[----:B------:R-:W-:-:S05]  /*e5a0*/  IMAD R224, R224, R28, R21 ;  /* 0x0000001ce0e07224 */ /* 0x000fca00078e0215 */
[----:B------:R-:W-:Y:S02]  /*e5b0*/  SEL R18, R3, R224, !P0 ;  /* 0x000000e003127207 */ /* 0x000fe40004000000 */
[----:B----4-:R-:W-:-:S07]  /*e5c0*/  SEL R224, R224, R3, !P0 ;  /* 0x00000003e0e07207 */ /* 0x010fce0004000000 */
.L_x_486:
[----:B------:R-:W-:Y:S01]  /*e5d0*/  LOP3.LUT P0, RZ, R0, 0xff, RZ, 0xc0, !PT ;  /* 0x000000ff00ff7812 */ /* 0x000fe2000780c0ff */
[----:B------:R-:W-:-:S12]  /*e5e0*/  IMAD.MOV.U32 R19, RZ, RZ, R224 ;  /* 0x000000ffff137224 */ /* 0x000fd800078e00e0 */
[----:B------:R-:W-:Y:S05]  /*e5f0*/  @P0 BRA `(.L_x_489) ;  /* 0xffffff2c00940947 */ /* 0x000fea000383ffff */
[----:B------:R-:W-:Y:S05]  /*e600*/  EXIT ;  /* 0x000000000000794d */ /* 0x000fea0003800000 */
.L_x_8:
[----:B------:R-:W2:Y:S01]  /*e610*/  LDL R20, [R1+0x90] ;  /* 0x0000900001147983 */ /* 0x000ea20000100800 */
[----:B------:R-:W-:-:S03]  /*e620*/  ULDC.64 UR4, c[0x0][0x650] ;  /* 0x0001940000047ab9 */ /* 0x000fc60000000a00 */
[----:B------:R-:W3:Y:S01]  /*e630*/  LDL R24, [R1+0x8c] ;  /* 0x00008c0001187983 */ /* 0x000ee20000100800 */
[----:B------:R-:W-:Y:S01]  /*e640*/  PRMT R6, RZ, 0x7610, R6 ;  /* 0x00007610ff067816 */ /* 0x000fe20000000006 */
[----:B------:R-:W-:Y:S02]  /*e650*/  IMAD.MOV.U32 R17, RZ, RZ, -0x1 ;  /* 0xffffffffff117424 */ /* 0x000fe400078e00ff */
[----:B------:R-:W-:Y:S02]  /*e660*/  IMAD.MOV.U32 R16, RZ, RZ, -0x1 ;  /* 0xffffffffff107424 */ /* 0x000fe400078e00ff */
[----:B------:R-:W-:Y:S01]  /*e670*/  IMAD.MOV.U32 R13, RZ, RZ, -0x1 ;  /* 0xffffffffff0d7424 */ /* 0x000fe200078e00ff */
[----:B--2---:R-:W-:-:S04]  /*e680*/  ISETP.GE.U32.AND P0, PT, R20, UR4, PT ;  /* 0x0000000414007c0c */ /* 0x004fc8000bf06070 */
[----:B---3--:R-:W-:-:S13]  /*e690*/  ISETP.GE.U32.AND.EX P0, PT, R24, UR5, PT, P0 ;  /* 0x0000000518007c0c */ /* 0x008fda000bf06100 */
[----:B------:R-:W-:Y:S05]  /*e6a0*/  @P0 BRA `(.L_x_490) ;  /* 0x0000000400340947 */ /* 0x000fea0003800000 */
        /* <DEDUP_REMOVED lines=10> */
[----:B0-----:R-:W-:-:S04]  /*e750*/  IMAD.X R15, RZ, RZ, R24, P0 ;  /* 0x000000ffff0f7224 */ /* 0x001fc800000e0618 */
[----:B------:R-:W-:-:S04]  /*e760*/  IMAD.WIDE.U32 R6, R15, R12, RZ ;  /* 0x0000000c0f067225 */ /* 0x000fc800078e00ff */
[----:B------:R-:W-:-:S04]  /*e770*/  IMAD.WIDE.U32 R8, P0, R11, R13, R6 ;  /* 0x0000000d0b087225 */ /* 0x000fc80007800006 */
[----:B------:R-:W-:-:S04]  /*e780*/  IMAD.WIDE.U32 R6, R11, R12, RZ ;  /* 0x0000000c0b067225 */ /* 0x000fc800078e00ff */
[----:B------:R-:W-:Y:S01]  /*e790*/  IMAD.X R11, RZ, RZ, RZ, P0 ;  /* 0x000000ffff0b7224 */ /* 0x000fe200000e06ff */
[----:B------:R-:W-:Y:S01]  /*e7a0*/  IADD3 RZ, P0, R7, R8, RZ ;  /* 0x0000000807ff7210 */ /* 0x000fe20007f1e0ff */
[----:B------:R-:W-:-:S04]  /*e7b0*/  IMAD.MOV.U32 R10, RZ, RZ, R9 ;  /* 0x000000ffff0a7224 */ /* 0x000fc800078e0009 */
[----:B------:R-:W-:-:S08]  /*e7c0*/  IMAD.WIDE.U32.X R10, R15, R13, R10, P0 ;  /* 0x0000000d0f0a7225 */ /* 0x000fd000000e040a */
.L_x_491:
[----:B0-----:R-:W0:Y:S01]  /*e7d0*/  LDC.64 R22, c[0x0][0x640] ;  /* 0x00019000ff167b82 */ /* 0x001e220000000a00 */
[-CC-:B------:R-:W-:Y:S02]  /*e7e0*/  SHF.R.U64 R15, R10, R16.reuse, R11.reuse ;  /* 0x000000100a0f7219 */ /* 0x180fe4000000120b */
[----:B------:R-:W-:Y:S02]  /*e7f0*/  SHF.R.U32.HI R6, RZ, R16, R11 ;  /* 0x00000010ff067219 */ /* 0x000fe4000001160b */
[----:B------:R-:W-:-:S03]  /*e800*/  IADD3 R9, P0, RZ, -R15, RZ ;  /* 0x8000000fff097210 */ /* 0x000fc60007f1e0ff */
[----:B------:R-:W1:Y:S02]  /*e810*/  LDC R10, c[0x0][0x618] ;  /* 0x00018600ff0a7b82 */ /* 0x000e640000000800 */
[----:B------:R-:W-:Y:S02]  /*e820*/  IMAD.X R7, RZ, RZ, ~R6, P0 ;  /* 0x000000ffff077224 */ /* 0x000fe400000e0e06 */
[----:B------:R-:W-:Y:S02]  /*e830*/  IMAD.MOV.U32 R6, RZ, RZ, R20 ;  /* 0x000000ffff067224 */ /* 0x000fe400078e0014 */
[----:B------:R-:W-:Y:S02]  /*e840*/  IMAD R8, R7, R18, RZ ;  /* 0x0000001207087224 */ /* 0x000fe400078e02ff */
[----:B------:R-:W2:Y:S01]  /*e850*/  LDC R16, c[0x0][0x608] ;  /* 0x00018200ff107b82 */ /* 0x000ea20000000800 */
[----:B------:R-:W-:Y:S02]  /*e860*/  IMAD.MOV.U32 R7, RZ, RZ, R24 ;  /* 0x000000ffff077224 */ /* 0x000fe400078e0018 */
[----:B------:R-:W-:-:S02]  /*e870*/  IMAD.MOV.U32 R24, RZ, RZ, 0x1 ;  /* 0x00000001ff187424 */ /* 0x000fc400078e00ff */
[----:B------:R-:W-:-:S03]  /*e880*/  IMAD.WIDE.U32 R6, R9, R18, R6 ;  /* 0x0000001209067225 */ /* 0x000fc600078e0006 */
[----:B------:R-:W3:Y:S01]  /*e890*/  LDC R21, c[0x0][0x658] ;  /* 0x00019600ff157b82 */ /* 0x000ee20000000800 */
[----:B------:R-:W-:Y:S01]  /*e8a0*/  IMAD R9, R9, R19, R8 ;  /* 0x0000001309097224 */ /* 0x000fe200078e0208 */
[----:B0-----:R-:W-:Y:S01]  /*e8b0*/  ISETP.NE.U32.AND P0, PT, R22, RZ, PT ;  /* 0x000000ff1600720c */ /* 0x001fe20003f05070 */
[----:B------:R-:W-:Y:S02]  /*e8c0*/  IMAD.MOV.U32 R8, RZ, RZ, -0x1 ;  /* 0xffffffffff087424 */ /* 0x000fe400078e00ff */
[----:B------:R-:W-:Y:S01]  /*e8d0*/  IMAD.IADD R7, R7, 0x1, R9 ;  /* 0x0000000107077824 */ /* 0x000fe200078e0209 */
[----:B------:R-:W-:Y:S02]  /*e8e0*/  ISETP.NE.AND.EX P0, PT, R23, RZ, PT, P0 ;  /* 0x000000ff1700720c */ /* 0x000fe40003f05300 */
[----:B------:R-:W0:Y:S02]  /*e8f0*/  LDC R18, c[0x0][0x600] ;  /* 0x00018000ff127b82 */ /* 0x000e240000000800 */
[----:B-1----:R-:W-:-:S02]  /*e900*/  SHF.R.U64 R12, R6, R10, R7 ;  /* 0x0000000a060c7219 */ /* 0x002fc40000001207 */
[----:B------:R-:W-:-:S04]  /*e910*/  SHF.R.U32.HI R7, RZ, R10, R7 ;  /* 0x0000000aff077219 */ /* 0x000fc80000011607 */
[----:B------:R-:W1:Y:S01]  /*e920*/  LDC R19, c[0x0][0x648] ;  /* 0x00019200ff137b82 */ /* 0x000e620000000800 */
[-CC-:B--2---:R-:W-:Y:S02]  /*e930*/  SHF.R.U64 R17, R12, R16.reuse, R7.reuse ;  /* 0x000000100c117219 */ /* 0x184fe40000001207 */
[----:B------:R-:W-:-:S05]  /*e940*/  SHF.R.U32.HI R6, RZ, R16, R7 ;  /* 0x00000010ff067219 */ /* 0x000fca0000011607 */
[----:B------:R-:W2:Y:S01]  /*e950*/  LDC R20, c[0x0][0x638] ;  /* 0x00018e00ff147b82 */ /* 0x000ea20000000800 */
[-CC-:B---3--:R-:W-:Y:S02]  /*e960*/  SHF.R.U64 R16, R17, R21.reuse, R6.reuse ;  /* 0x0000001511107219 */ /* 0x188fe40000001206 */
[-C--:B------:R-:W-:Y:S02]  /*e970*/  SHF.L.U32 R8, R8, R21.reuse, RZ ;  /* 0x0000001508087219 */ /* 0x080fe400000006ff */
[----:B------:R-:W-:Y:S01]  /*e980*/  SHF.R.U32.HI R7, RZ, R21, R6 ;  /* 0x00000015ff077219 */ /* 0x000fe20000011606 */
[----:B------:R-:W-:Y:S01]  /*e990*/  IMAD.MOV.U32 R6, RZ, RZ, R16 ;  /* 0x000000ffff067224 */ /* 0x000fe200078e0010 */
[----:B------:R-:W-:Y:S01]  /*e9a0*/  LOP3.LUT R26, RZ, R8, RZ, 0x33, !PT ;  /* 0x00000008ff1a7212 */ /* 0x000fe200078e33ff */
[----:B------:R-:W3:Y:S01]  /*e9b0*/  LDC R25, c[0x0][0x610] ;  /* 0x00018400ff197b82 */ /* 0x000ee20000000800 */
        /* <DEDUP_REMOVED lines=11> */
.L_x_492:
[----:B------:R-:W4:Y:S01]  /*ea70*/  LDC R8, c[0x0][0x65c] ;  /* 0x00019700ff087b82 */ /* 0x000f220000000800 */
[----:B-1----:R-:W-:Y:S01]  /*ea80*/  SHF.R.U64 R6, R6, R19, R7 ;  /* 0x0000001306067219 */ /* 0x002fe20000001207 */
[----:B------:R-:W-:Y:S01]  /*ea90*/  IMAD.MOV.U32 R13, RZ, RZ, R15 ;  /* 0x000000ffff0d7224 */ /* 0x000fe200078e000f */
[----:B------:R-:W-:Y:S01]  /*eaa0*/  LOP3.LUT R3, R17, R26, RZ, 0xc0, !PT ;  /* 0x0000001a11037212 */ /* 0x000fe200078ec0ff */
[----:B0-----:R-:W-:Y:S01]  /*eab0*/  VIADD R17, R18, 0xffffffff ;  /* 0xffffffff12117836 */ /* 0x001fe20000000000 */
[----:B------:R-:W-:Y:S01]  /*eac0*/  SHF.L.U32 R24, R24, R21, RZ ;  /* 0x0000001518187219 */ /* 0x000fe200000006ff */
[----:B------:R-:W-:-:S03]  /*ead0*/  IMAD.MOV R7, RZ, RZ, -R6 ;  /* 0x000000ffff077224 */ /* 0x000fc600078e0a06 */
[----:B------:R-:W-:Y:S01]  /*eae0*/  LOP3.LUT R17, R12, R17, RZ, 0xc0, !PT ;  /* 0x000000110c117212 */ /* 0x000fe200078ec0ff */
[----:B------:R-:W-:Y:S02]  /*eaf0*/  IMAD R3, R24, R6, R3 ;  /* 0x0000000618037224 */ /* 0x000fe400078e0203 */
[----:B------:R-:W-:Y:S01]  /*eb00*/  IMAD.MOV.U32 R6, RZ, RZ, 0x1 ;  /* 0x00000001ff067424 */ /* 0x000fe200078e00ff */
[----:B----4-:R-:W-:-:S13]  /*eb10*/  ISETP.NE.AND P0, PT, R8, 0x1, PT ;  /* 0x000000010800780c */ /* 0x010fda0003f05270 */
[----:B------:R-:W-:Y:S02]  /*eb20*/  @P0 IMAD R4, R5, R14, R2 ;  /* 0x0000000e05040224 */ /* 0x000fe400078e0202 */
[----:B--2---:R-:W-:Y:S02]  /*eb30*/  IMAD R2, R7, R20, R16 ;  /* 0x0000001407027224 */ /* 0x004fe400078e0210 */
[----:B---3--:R-:W-:Y:S02]  /*eb40*/  IMAD R4, R3, R25, R4 ;  /* 0x0000001903047224 */ /* 0x008fe400078e0204 */
[----:B------:R-:W-:-:S05]  /*eb50*/  IMAD R17, R2, R18, R17 ;  /* 0x0000001202117224 */ /* 0x000fca00078e0211 */
[----:B------:R-:W-:Y:S02]  /*eb60*/  SEL R16, R17, R4, !P0 ;  /* 0x0000000411107207 */ /* 0x000fe40004000000 */
[----:B------:R-:W-:-:S07]  /*eb70*/  SEL R17, R4, R17, !P0 ;  /* 0x0000001104117207 */ /* 0x000fce0004000000 */
.L_x_490:
[----:B------:R-:W-:-:S08]  /*eb80*/  NOP ;  /* 0x0000000000007918 */ /* 0x000fd00000000000 */
[----:B0-----:R-:W0:-:S00]  /*eb90*/  USETMAXREG.DEALLOC.CTAPOOL 0x28 ;  /* 0x00000028000079c8 */ /* 0x001e0000080e0500 */
[----:B0-----:R-:W-:-:S13]  /*eba0*/  ISETP.NE.AND P0, PT, R0, RZ, PT ;  /* 0x000000ff0000720c */ /* 0x001fda0003f05270 */
[----:B------:R-:W-:Y:S05]  /*ebb0*/  @P0 EXIT ;  /* 0x000000000000094d */ /* 0x000fea0003800000 */
[----:B------:R-:W-:Y:S01]  /*ebc0*/  LOP3.LUT P0, RZ, R6, 0xff, RZ, 0xc0, !PT ;  /* 0x000000ff06ff7812 */ /* 0x000fe2000780c0ff */
[----:B------:R-:W-:Y:S02]  /*ebd0*/  IMAD.MOV.U32 R0, RZ, RZ, 0x1 ;  /* 0x00000001ff007424 */ /* 0x000fe400078e00ff */
[----:B------:R-:W-:-:S10]  /*ebe0*/  IMAD.MOV.U32 R11, RZ, RZ, RZ ;  /* 0x000000ffff0b7224 */ /* 0x000fd400078e00ff */
[----:B------:R-:W-:Y:S05]  /*ebf0*/  @!P0 BRA `(.L_x_493) ;  /* 0x0000000c00648947 */ /* 0x000fea0003800000 */
[----:B------:R-:W2:Y:S01]  /*ec00*/  LDL R4, [R1+0x88] ;  /* 0x0000880001047983 */ /* 0x000ea20000100800 */
[----:B------:R-:W0:Y:S01]  /*ec10*/  LDC R0, c[0x0][0x28c] ;  /* 0x0000a300ff007b82 */ /* 0x000e220000000800 */
[----:B------:R-:W-:Y:S01]  /*ec20*/  ULDC UR5, c[0x0][0x658] ;  /* 0x0001960000057ab9 */ /* 0x000fe20000000800 */
[----:B------:R-:W-:Y:S01]  /*ec30*/  UMOV UR7, 0xffffffff ;  /* 0xffffffff00077882 */ /* 0x000fe20000000000 */
[----:B------:R-:W1:Y:S01]  /*ec40*/  S2R R7, SR_CgaCtaId ;  /* 0x0000000000077919 */ /* 0x000e620000008800 */
[----:B------:R-:W-:Y:S01]  /*ec50*/  ULDC UR6, c[0x0][0xc] ;  /* 0x0000030000067ab9 */ /* 0x000fe20000000800 */
[----:B------:R-:W-:Y:S01]  /*ec60*/  USHF.L.U32 UR8, UR7, UR5, URZ ;  /* 0x0000000507087299 */ /* 0x000fe2000800063f */
[----:B------:R-:W-:Y:S01]  /*ec70*/  IMAD.MOV.U32 R2, RZ, RZ, 0xe00 ;  /* 0x00000e00ff027424 */ /* 0x000fe200078e00ff */
[----:B------:R-:W-:Y:S01]  /*ec80*/  UMOV UR9, 0x1 ;  /* 0x0000000100097882 */ /* 0x000fe20000000000 */
[----:B------:R-:W-:Y:S01]  /*ec90*/  ULDC UR7, c[0x0][0x10] ;  /* 0x0000040000077ab9 */ /* 0x000fe20000000800 */
[----:B------:R-:W-:Y:S01]  /*eca0*/  USHF.L.U32 UR18, UR9, UR5, URZ ;  /* 0x0000000509127299 */ /* 0x000fe2000800063f */
[----:B------:R-:W-:Y:S01]  /*ecb0*/  BSSY B0, `(.L_x_493) ;  /* 0x00000cd000007945 */ /* 0x000fe20003800000 */
[----:B------:R-:W-:Y:S01]  /*ecc0*/  UIMAD.WIDE.U32 UR6, UR6, UR7, URZ ;  /* 0x00000007060672a5 */ /* 0x000fe2000f8e003f */
[----:B------:R-:W-:Y:S01]  /*ecd0*/  IMAD.MOV.U32 R10, RZ, RZ, 0x1 ;  /* 0x00000001ff0a7424 */ /* 0x000fe200078e00ff */
[----:B------:R-:W-:Y:S01]  /*ece0*/  ULDC UR5, c[0x0][0x14] ;  /* 0x0000050000057ab9 */ /* 0x000fe20000000800 */
[----:B------:R-:W-:Y:S01]  /*ecf0*/  IMAD.MOV.U32 R11, RZ, RZ, RZ ;  /* 0x000000ffff0b7224 */ /* 0x000fe200078e00ff */
[----:B------:R-:W-:-:S02]  /*ed00*/  UIMAD.WIDE.U32 UR22, UR6, UR5, URZ ;  /* 0x00000005061672a5 */ /* 0x000fc4000f8e003f */
[----:B------:R-:W-:Y:S01]  /*ed10*/  UIMAD UR13, UR7, UR5, URZ ;  /* 0x00000005070d72a4 */ /* 0x000fe2000f8e023f */
[----:B------:R-:W-:Y:S01]  /*ed20*/  ULDC UR4, c[0x0][0x600] ;  /* 0x0001800000047ab9 */ /* 0x000fe20000000800 */
[----:B------:R-:W-:Y:S02]  /*ed30*/  ULOP3.LUT UR17, URZ, UR8, URZ, 0x33, !UPT ;  /* 0x000000083f117292 */ /* 0x000fe4000f8e333f */
[----:B------:R-:W-:Y:S01]  /*ed40*/  UIADD3 UR4, UR4, -0x1, URZ ;  /* 0xffffffff04047890 */ /* 0x000fe2000fffe03f */
[----:B0-----:R-:W-:Y:S01]  /*ed50*/  VIADD R0, R0, 0x1f ;  /* 0x0000001f00007836 */ /* 0x001fe20000000000 */
[----:B------:R-:W-:Y:S01]  /*ed60*/  UIADD3 UR13, UR23, UR13, URZ ;  /* 0x0000000d170d7290 */ /* 0x000fe2000fffe03f */
[----:B------:R-:W-:-:S03]  /*ed70*/  ULDC.64 UR24, c[0x0][0x198] ;  /* 0x0000660000187ab9 */ /* 0x000fc60000000a00 */
[----:B------:R-:W-:-:S04]  /*ed80*/  SHF.R.S32.HI R3, RZ, 0x1f, R0 ;  /* 0x0000001fff037819 */ /* 0x000fc80000011400 */
[----:B------:R-:W-:Y:S01]  /*ed90*/  LEA.HI R3, R3, R0, RZ, 0x5 ;  /* 0x0000000003037211 */ /* 0x000fe200078f28ff */
[----:B------:R-:W-:Y:S01]  /*eda0*/  IMAD.MOV.U32 R0, RZ, RZ, 0x1 ;  /* 0x00000001ff007424 */ /* 0x000fe200078e00ff */
[----:B-1----:R-:W-:Y:S02]  /*edb0*/  LOP3.LUT R7, R7, 0x1, RZ, 0xc0, !PT ;  /* 0x0000000107077812 */ /* 0x002fe400078ec0ff */
[----:B------:R-:W-:-:S03]  /*edc0*/  SHF.R.S32.HI R8, RZ, 0x5, R3 ;  /* 0x00000005ff087819 */ /* 0x000fc60000011403 */
[----:B------:R-:W-:Y:S02]  /*edd0*/  IMAD R9, R7, R2, 0x19a00 ;  /* 0x00019a0007097424 */ /* 0x000fe400078e0202 */
[----:B------:R-:W-:Y:S01]  /*ede0*/  VIADD R12, R8, 0x1 ;  /* 0x00000001080c7836 */ /* 0x000fe20000000000 */
[----:B--2---:R-:W-:-:S07]  /*edf0*/  LOP3.LUT R6, R4, 0x2, RZ, 0xfc, !PT ;  /* 0x0000000204067812 */ /* 0x004fce00078efcff */
.L_x_504:
[----:B------:R-:W-:-:S03]  /*ee00*/  UMOV UR5, 0xffffffff ;  /* 0xffffffff00057882 */ /* 0x000fc60000000000 */
[----:B------:R-:W-:Y:S05]  /*ee10*/  BRA.DIV UR5, `(.L_x_494) ;  /* 0x00000016059c7947 */ /* 0x000fea000b800000 */
[----:B------:R-:W-:-:S13]  /*ee20*/  ELECT P6, URZ, PT ;  /* 0x00000000003f782f */ /* 0x000fda00038c0000 */
.L_x_528:
[----:B------:R-:W0:Y:S01]  /*ee30*/  LDC R2, c[0x0][0x28c] ;  /* 0x0000a300ff027b82 */ /* 0x000e220000000800 */
[----:B------:R-:W-:Y:S01]  /*ee40*/  BSSY B1, `(.L_x_495) ;  /* 0x000003a000017945 */ /* 0x000fe20003800000 */
[----:B0-----:R-:W-:-:S13]  /*ee50*/  ISETP.LT.OR P6, PT, R2, 0x1, !P6 ;  /* 0x000000010200780c */ /* 0x001fda00077c1670 */
[----:B------:R-:W-:Y:S05]  /*ee60*/  @P6 BRA `(.L_x_496) ;  /* 0x0000000000dc6947 */ /* 0x000fea0003800000 */
[----:B------:R-:W-:Y:S02]  /*ee70*/  IMAD R16, R16, 0x2, R7 ;  /* 0x0000000210107824 */ /* 0x000fe400078e0207 */
[----:B------:R-:W-:Y:S02]  /*ee80*/  IMAD R17, R17, 0xc0, RZ ;  /* 0x000000c011117824 */ /* 0x000fe400078e02ff */
[----:B------:R-:W-:Y:S02]  /*ee90*/  IMAD.MOV.U32 R19, RZ, RZ, RZ ;  /* 0x000000ffff137224 */ /* 0x000fe400078e00ff */
[----:B------:R-:W-:Y:S02]  /*eea0*/  IMAD.MOV.U32 R2, RZ, RZ, R12 ;  /* 0x000000ffff027224 */ /* 0x000fe400078e000c */
[----:B------:R-:W-:Y:S02]  /*eeb0*/  IMAD.MOV.U32 R3, RZ, RZ, R0 ;  /* 0x000000ffff037224 */ /* 0x000fe400078e0000 */
[----:B------:R-:W-:-:S02]  /*eec0*/  IMAD.MOV.U32 R4, RZ, RZ, R11 ;  /* 0x000000ffff047224 */ /* 0x000fc400078e000b */
[----:B------:R-:W-:-:S07]  /*eed0*/  IMAD R16, R16, 0x70, RZ ;  /* 0x0000007010107824 */ /* 0x000fce00078e02ff */
.L_x_499:
[----:B------:R-:W0:Y:S01]  /*eee0*/  S2R R14, SR_CgaCtaId ;  /* 0x00000000000e7919 */ /* 0x000e220000008800 */
[----:B------:R-:W-:Y:S01]  /*eef0*/  MOV R5, 0x400 ;  /* 0x0000040000057802 */ /* 0x000fe20000000f00 */
[----:B------:R-:W1:Y:S03]  /*ef00*/  S2R R20, SR_TID.X ;  /* 0x0000000000147919 */ /* 0x000e660000002100 */
[----:B0-----:R-:W-:Y:S02]  /*ef10*/  LEA R15, R14, R5, 0x18 ;  /* 0x000000050e0f7211 */ /* 0x001fe400078ec0ff */
[----:B------:R-:W-:Y:S02]  /*ef20*/  SHF.L.U32 R5, R3, 0x1f, RZ ;  /* 0x0000001f03057819 */ /* 0x000fe400000006ff */
[----:B-1----:R-:W-:Y:S01]  /*ef30*/  LOP3.LUT P1, RZ, R20, 0x7f, RZ, 0xc0, !PT ;  /* 0x0000007f14ff7812 */ /* 0x002fe2000782c0ff */
[----:B------:R-:W-:-:S04]  /*ef40*/  IMAD R18, R4, 0x8, R15 ;  /* 0x0000000804127824 */ /* 0x000fc800078e020f */
[----:B------:R-:W0:Y:S08]  /*ef50*/  SYNCS.PHASECHK.TRANS64.TRYWAIT P0, [R18+URZ+0x88], R5 ;  /* 0x00008805120075a7 */ /* 0x000e30000800017f */
[----:B------:R-:W1:Y:S01]  /*ef60*/  @!P1 LDC R14, c[0x0][0x500] ;  /* 0x00014000ff0e9b82 */ /* 0x000e620000000800 */
[----:B0-----:R-:W-:Y:S05]  /*ef70*/  @!P0 BRA `(.L_x_497) ;  /* 0x0000001400648947 */ /* 0x001fea0003800000 */
.L_x_529:
[----:B0-----:R-:W-:Y:S01]  /*ef80*/  PRMT R5, R6, 0x9910, RZ ;  /* 0x0000991006057816 */ /* 0x001fe200000000ff */
[----:B-1----:R0:W-:Y:S03]  /*ef90*/  @!P1 SYNCS.ARRIVE.TRANS64 RZ, [R18+URZ], R14 ;  /* 0x0000000e12ff99a7 */ /* 0x0021e6000800003f */
[----:B------:R-:W-:-:S13]  /*efa0*/  ISETP.NE.AND P0, PT, R5, 0x2, PT ;  /* 0x000000020500780c */ /* 0x000fda0003f05270 */
[----:B0-----:R-:W-:Y:S05]  /*efb0*/  @P0 BRA `(.L_x_498) ;  /* 0x0000000000040947 */ /* 0x001fea0003800000 */
[----:B------:R-:W-:Y:S01]  /*efc0*/  BPT.TRAP 0x1 ;  /* 0x000000040000795c */ /* 0x000fe20000300000 */
.L_x_498:
[----:B------:R-:W-:Y:S01]  /*efd0*/  IMAD R5, R4, 0x1800, R15 ;  /* 0x0000180004057824 */ /* 0x000fe200078e020f */
[----:B------:R-:W-:Y:S01]  /*efe0*/  R2UR UR19, R15 ;  /* 0x000000000f1372ca */ /* 0x000fe200000e0000 */
[----:B------:R-:W-:Y:S01]  /*eff0*/  VIADD R2, R2, 0xffffffff ;  /* 0xffffffff02027836 */ /* 0x000fe20000000000 */
[----:B------:R-:W-:Y:S01]  /*f000*/  R2UR UR9, R18 ;  /* 0x00000000120972ca */ /* 0x000fe200000e0000 */
[----:B------:R-:W-:Y:S01]  /*f010*/  UIADD3 UR6, UP0, UR24, 0xf0, URZ ;  /* 0x000000f018067890 */ /* 0x000fe2000ff1e03f */
[----:B------:R-:W-:Y:S01]  /*f020*/  R2UR UR5, R5 ;  /* 0x00000000050572ca */ /* 0x000fe200000e0000 */
[C---:B------:R-:W-:Y:S01]  /*f030*/  IMAD R5, R4.reuse, 0x1c00, R9 ;  /* 0x00001c0004057824 */ /* 0x040fe200078e0209 */
[----:B------:R-:W-:Y:S01]  /*f040*/  R2UR UR11, R17 ;  /* 0x00000000110b72ca */ /* 0x000fe200000e0000 */
[----:B------:R-:W-:Y:S01]  /*f050*/  UIADD3 UR26, UP1, UR24, 0x1f0, URZ ;  /* 0x000001f0181a7890 */ /* 0x000fe2000ff3e03f */
[----:B------:R-:W-:Y:S01]  /*f060*/  R2UR UR10, R19 ;  /* 0x00000000130a72ca */ /* 0x000fe200000e0000 */
[----:B------:R-:W-:Y:S01]  /*f070*/  UIADD3.X UR7, URZ, UR25, URZ, UP0, !UPT ;  /* 0x000000193f077290 */ /* 0x000fe200087fe43f */
[----:B------:R-:W-:Y:S01]  /*f080*/  R2UR UR8, R5 ;  /* 0x00000000050872ca */ /* 0x000fe200000e0000 */
[----:B------:R-:W-:Y:S01]  /*f090*/  VIADD R4, R4, 0x1 ;  /* 0x0000000104047836 */ /* 0x000fe20000000000 */
[----:B------:R-:W-:Y:S01]  /*f0a0*/  R2UR UR12, R13 ;  /* 0x000000000d0c72ca */ /* 0x000fe200000e0000 */
[----:B------:R-:W-:Y:S01]  /*f0b0*/  UIADD3.X UR27, URZ, UR25, URZ, UP1, !UPT ;  /* 0x000000193f1b7290 */ /* 0x000fe20008ffe43f */
[----:B------:R-:W-:Y:S01]  /*f0c0*/  R2UR UR20, R16 ;  /* 0x00000000101472ca */ /* 0x000fe200000e0000 */
[----:B------:R-:W-:Y:S01]  /*f0d0*/  UMOV UR14, 0x0 ;  /* 0x00000000000e7882 */ /* 0x000fe20000000000 */
[----:B------:R-:W-:Y:S01]  /*f0e0*/  ISETP.GT.AND P1, PT, R2, 0x1, PT ;  /* 0x000000010200780c */ /* 0x000fe20003f24270 */
[----:B------:R-:W-:Y:S01]  /*f0f0*/  UIADD3 UR16, UR5, 0x200, URZ ;  /* 0x0000020005107890 */ /* 0x000fe2000fffe03f */
[C---:B------:R-:W-:Y:S01]  /*f100*/  ISETP.NE.AND P0, PT, R4.reuse, 0x11, PT ;  /* 0x000000110400780c */ /* 0x040fe20003f05270 */
[----:B------:R-:W-:Y:S01]  /*f110*/  UMOV UR15, 0x10000000 ;  /* 0x10000000000f7882 */ /* 0x000fe20000000000 */
[----:B------:R-:W-:Y:S01]  /*f120*/  UMOV UR21, 0x30000 ;  /* 0x0003000000157882 */ /* 0x000fe20000000000 */
[----:B------:R-:W-:Y:S01]  /*f130*/  VIADD R19, R19, 0x20 ;  /* 0x0000002013137836 */ /* 0x000fe20000000000 */
[----:B------:R-:W-:Y:S01]  /*f140*/  SEL R14, RZ, 0x1, P0 ;  /* 0x00000001ff0e7807 */ /* 0x000fe20000000000 */
[----:B------:R-:W-:Y:S01]  /*f150*/  UIADD3 UR5, UR19, UR8, URZ ;  /* 0x0000000813057290 */ /* 0x000fe2000fffe03f */
[----:B------:R-:W-:-:S02]  /*f160*/  SEL R4, R4, RZ, P0 ;  /* 0x000000ff04047207 */ /* 0x000fc40000000000 */
[----:B------:R-:W-:Y:S01]  /*f170*/  UMOV UR8, UR16 ;  /* 0x0000001000087c82 */ /* 0x000fe20008000000 */
[----:B------:R-:W-:Y:S01]  /*f180*/  LOP3.LUT R3, R3, R14, RZ, 0x3c, !PT ;  /* 0x0000000e03037212 */ /* 0x000fe200078e3cff */
[----:B------:R0:W-:Y:S02]  /*f190*/  UTMALDG.3D [UR8], [UR6], desc[UR14] ;  /* 0x00000e08060075b4 */ /* 0x0001e40008011000 */
[----:B0-----:R-:W-:Y:S01]  /*f1a0*/  UMOV UR11, UR20 ;  /* 0x00000014000b7c82 */ /* 0x001fe20008000000 */
[----:B------:R-:W-:Y:S02]  /*f1b0*/  UMOV UR8, UR5 ;  /* 0x0000000500087c82 */ /* 0x000fe40008000000 */
[----:B------:R0:W-:Y:S02]  /*f1c0*/  UTMALDG.3D.MULTICAST [UR8], [UR26], UR21, desc[UR14] ;  /* 0x00000e081a0073b4 */ /* 0x0001e40008011815 */
[----:B0-----:R-:W-:Y:S05]  /*f1d0*/  @P1 BRA `(.L_x_499) ;  /* 0xfffffffc00401947 */ /* 0x001fea000383ffff */
.L_x_496:
[----:B------:R-:W-:Y:S05]  /*f1e0*/  BSYNC B1 ;  /* 0x0000000000017941 */ /* 0x000fea0003800000 */
.L_x_495:
[----:B------:R-:W2:Y:S01]  /*f1f0*/  LDL.LU R21, [R1+0x8c] ;  /* 0x00008c0001157983 */ /* 0x000ea20000300800 */
[----:B------:R-:W-:Y:S01]  /*f200*/  LOP3.LUT P1, RZ, R10, 0xff, RZ, 0xc0, !PT ;  /* 0x000000ff0aff7812 */ /* 0x000fe2000782c0ff */
[C---:B------:R-:W-:Y:S01]  /*f210*/  IMAD.IADD R4, R8.reuse, 0x1, R11 ;  /* 0x0000000108047824 */ /* 0x040fe200078e020b */
[----:B------:R-:W-:Y:S01]  /*f220*/  ULDC.64 UR6, c[0x0][0x650] ;  /* 0x0001940000067ab9 */ /* 0x000fe20000000a00 */
[----:B------:R-:W3:Y:S01]  /*f230*/  LDL.LU R20, [R1+0x90] ;  /* 0x0000900001147983 */ /* 0x000ee20000300800 */
[----:B------:R-:W-:Y:S01]  /*f240*/  ISETP.GE.U32.AND P2, PT, R8, 0x11, PT ;  /* 0x000000110800780c */ /* 0x000fe20003f46070 */
[----:B------:R-:W-:Y:S01]  /*f250*/  BSSY B1, `(.L_x_500) ;  /* 0x0000070000017945 */ /* 0x000fe20003800000 */
[----:B------:R-:W-:Y:S01]  /*f260*/  ISETP.GT.U32.AND P0, PT, R4, 0x10, PT ;  /* 0x000000100400780c */ /* 0x000fe20003f04070 */
[----:B------:R-:W-:Y:S01]  /*f270*/  IMAD.MOV.U32 R17, RZ, RZ, -0x1 ;  /* 0xffffffffff117424 */ /* 0x000fe200078e00ff */
[----:B------:R-:W-:Y:S01]  /*f280*/  PRMT R10, RZ, 0x7610, R10 ;  /* 0x00007610ff0a7816 */ /* 0x000fe2000000000a */
[----:B------:R-:W-:Y:S01]  /*f290*/  IMAD.MOV.U32 R16, RZ, RZ, -0x1 ;  /* 0xffffffffff107424 */ /* 0x000fe200078e00ff */
[----:B------:R-:W-:Y:S01]  /*f2a0*/  ISETP.LT.U32.AND P0, PT, R8, 0x11, P0 ;  /* 0x000000110800780c */ /* 0x000fe20000701070 */
[----:B------:R-:W-:-:S02]  /*f2b0*/  IMAD.MOV.U32 R13, RZ, RZ, -0x1 ;  /* 0xffffffffff0d7424 */ /* 0x000fc400078e00ff */
[----:B------:R-:W0:Y:S01]  /*f2c0*/  @P1 S2R R3, SR_CgaCtaId ;  /* 0x0000000000031919 */ /* 0x000e220000008800 */
[----:B------:R-:W-:-:S04]  /*f2d0*/  @P1 MOV R2, 0x400 ;  /* 0x0000040000021802 */ /* 0x000fc80000000f00 */
[----:B0-----:R-:W-:Y:S01]  /*f2e0*/  @P1 LEA R5, R3, R2, 0x18 ;  /* 0x0000000203051211 */ /* 0x001fe200078ec0ff */
[----:B------:R-:W-:-:S03]  /*f2f0*/  IMAD.WIDE.U32 R2, R4, -0xf0f0f0f, RZ ;  /* 0xf0f0f0f104027825 */ /* 0x000fc600078e00ff */
[----:B------:R0:W-:Y:S01]  /*f300*/  @P1 SYNCS.ARRIVE.TRANS64.A1T0 RZ, [R5+URZ+0x128], RZ ;  /* 0x000128ff05ff19a7 */ /* 0x0001e2000810003f */
[----:B------:R-:W-:Y:S02]  /*f310*/  PRMT R2, RZ, 0x7610, R2 ;  /* 0x00007610ff027816 */ /* 0x000fe40000000002 */
[----:B0-----:R-:W-:Y:S02]  /*f320*/  SHF.R.U32.HI R5, RZ, 0x4, R3 ;  /* 0x00000004ff057819 */ /* 0x001fe40000011603 */
[----:B------:R-:W-:-:S03]  /*f330*/  SEL R3, RZ, 0x1, !P0 ;  /* 0x00000001ff037807 */ /* 0x000fc60004000000 */
[----:B------:R-:W-:Y:S01]  /*f340*/  IMAD R11, R5, -0x11, R4 ;  /* 0xffffffef050b7824 */ /* 0x000fe200078e0204 */
[----:B------:R-:W-:-:S04]  /*f350*/  LOP3.LUT R0, R0, R3, RZ, 0x3c, !PT ;  /* 0x0000000300007212 */ /* 0x000fc800078e3cff */
[----:B------:R-:W-:Y:S02]  /*f360*/  @P2 LOP3.LUT R0, R0, 0x1, R5, 0x78, !PT ;  /* 0x0000000100002812 */ /* 0x000fe400078e7805 */
[----:B---3--:R-:W-:-:S04]  /*f370*/  IADD3 R20, P1, R20, UR22, RZ ;  /* 0x0000001614147c10 */ /* 0x008fc8000ff3e0ff */
[----:B--2---:R-:W-:Y:S01]  /*f380*/  IADD3.X R21, R21, UR13, RZ, P1, !PT ;  /* 0x0000000d15157c10 */ /* 0x004fe20008ffe4ff */
[----:B------:R0:W-:Y:S01]  /*f390*/  STL [R1+0x90], R20 ;  /* 0x0000901401007387 */ /* 0x0001e20000100800 */
[----:B------:R-:W-:-:S03]  /*f3a0*/  ISETP.GE.U32.AND P0, PT, R20, UR6, PT ;  /* 0x0000000614007c0c */ /* 0x000fc6000bf06070 */
[----:B------:R0:W-:Y:S01]  /*f3b0*/  STL [R1+0x8c], R21 ;  /* 0x00008c1501007387 */ /* 0x0001e20000100800 */
[----:B------:R-:W-:-:S13]  /*f3c0*/  ISETP.GE.U32.AND.EX P0, PT, R21, UR7, PT, P0 ;  /* 0x0000000715007c0c */ /* 0x000fda000bf06100 */
[----:B0-----:R-:W-:Y:S05]  /*f3d0*/  @P0 BRA `(.L_x_501) ;  /* 0x00000004005c0947 */ /* 0x001fea0003800000 */
[----:B------:R-:W0:Y:S01]  /*f3e0*/  S2R R14, SR_CTAID.X ;  /* 0x00000000000e7919 */ /* 0x000e220000002500 */
[----:B------:R-:W-:Y:S01]  /*f3f0*/  ULDC.64 UR6, c[0x0][0x628] ;  /* 0x00018a0000067ab9 */ /* 0x000fe20000000a00 */
[----:B------:R-:W-:Y:S01]  /*f400*/  ULDC UR8, c[0x0][0x630] ;  /* 0x00018c0000087ab9 */ /* 0x000fe20000000800 */
[----:B------:R-:W-:Y:S01]  /*f410*/  ISETP.NE.U32.AND P0, PT, RZ, UR6, PT ;  /* 0x00000006ff007c0c */ /* 0x000fe2000bf05070 */
[----:B------:R-:W1:Y:S01]  /*f420*/  S2R R15, SR_CTAID.Y ;  /* 0x00000000000f7919 */ /* 0x000e620000002600 */
[----:B------:R-:W-:Y:S01]  /*f430*/  ULDC UR9, c[0x0][0x150] ;  /* 0x0000540000097ab9 */ /* 0x000fe20000000800 */
[----:B------:R-:W-:Y:S01]  /*f440*/  IMAD.MOV.U32 R2, RZ, RZ, R20 ;  /* 0x000000ffff027224 */ /* 0x000fe200078e0014 */
[----:B------:R-:W-:Y:S01]  /*f450*/  ISETP.NE.AND.EX P0, PT, RZ, UR7, PT, P0 ;  /* 0x00000007ff007c0c */ /* 0x000fe2000bf05300 */
[----:B------:R-:W-:Y:S01]  /*f460*/  IMAD.MOV.U32 R3, RZ, RZ, R21 ;  /* 0x000000ffff037224 */ /* 0x000fe200078e0015 */
[----:B0-----:R-:W-:-:S11]  /*f470*/  I2FP.F32.U32 R16, R14 ;  /* 0x0000000e00107245 */ /* 0x001fd60000201000 */
[----:B------:R-:W-:Y:S05]  /*f480*/  @!P0 BRA `(.L_x_502) ;  /* 0x0000000000288947 */ /* 0x000fea0003800000 */
[----:B------:R-:W-:Y:S02]  /*f490*/  ULDC UR5, c[0x0][0x634] ;  /* 0x00018d0000057ab9 */ /* 0x000fe40000000800 */
[----:B------:R-:W-:-:S05]  /*f4a0*/  IADD3 R3, P0, R20, UR5, RZ ;  /* 0x0000000514037c10 */ /* 0x000fca000ff1e0ff */
[----:B------:R-:W-:-:S04]  /*f4b0*/  IMAD.X R13, RZ, RZ, R21, P0 ;  /* 0x000000ffff0d7224 */ /* 0x000fc800000e0615 */
[----:B------:R-:W-:-:S04]  /*f4c0*/  IMAD.WIDE.U32 R4, R13, UR6, RZ ;  /* 0x000000060d047c25 */ /* 0x000fc8000f8e00ff */
[----:B------:R-:W-:-:S04]  /*f4d0*/  IMAD.WIDE.U32 R4, P0, R3, UR7, R4 ;  /* 0x0000000703047c25 */ /* 0x000fc8000f800004 */
[----:B------:R-:W-:-:S04]  /*f4e0*/  IMAD.WIDE.U32 R2, R3, UR6, RZ ;  /* 0x0000000603027c25 */ /* 0x000fc8000f8e00ff */
[----:B------:R-:W-:Y:S01]  /*f4f0*/  IMAD.MOV.U32 R2, RZ, RZ, R5 ;  /* 0x000000ffff027224 */ /* 0x000fe200078e0005 */
[----:B------:R-:W-:Y:S01]  /*f500*/  IADD3 RZ, P1, R3, R4, RZ ;  /* 0x0000000403ff7210 */ /* 0x000fe20007f3e0ff */
[----:B------:R-:W-:-:S04]  /*f510*/  IMAD.X R3, RZ, RZ, RZ, P0 ;  /* 0x000000ffff037224 */ /* 0x000fc800000e06ff */
[----:B------:R-:W-:-:S08]  /*f520*/  IMAD.WIDE.U32.X R2, R13, UR7, R2, P1 ;  /* 0x000000070d027c25 */ /* 0x000fd000088e0402 */
.L_x_502:
[--C-:B------:R-:W-:Y:S01]  /*f530*/  SHF.R.U64 R13, R2, UR8, R3.reuse ;  /* 0x00000008020d7c19 */ /* 0x100fe20008001203 */
[----:B------:R-:W-:Y:S01]  /*f540*/  ULDC.64 UR6, c[0x0][0x620] ;  /* 0x0001880000067ab9 */ /* 0x000fe20000000a00 */
[----:B------:R-:W-:Y:S01]  /*f550*/  SHF.R.U32.HI R2, RZ, UR8, R3 ;  /* 0x00000008ff027c19 */ /* 0x000fe20008011603 */
[----:B------:R-:W-:Y:S01]  /*f560*/  FMUL R16, R16, UR9 ;  /* 0x0000000910107c20 */ /* 0x000fe20008400000 */
[----:B------:R-:W-:Y:S01]  /*f570*/  IADD3 R17, P0, RZ, -R13, RZ ;  /* 0x8000000dff117210 */ /* 0x000fe20007f1e0ff */
[----:B------:R-:W0:Y:S01]  /*f580*/  LDC R19, c[0x0][0x144] ;  /* 0x00005100ff137b82 */ /* 0x000e220000000800 */
[----:B-1----:R-:W-:Y:S01]  /*f590*/  I2FP.F32.U32 R3, R15 ;  /* 0x0000000f00037245 */ /* 0x002fe20000201000 */
[----:B------:R-:W-:Y:S02]  /*f5a0*/  ULDC UR5, c[0x0][0x154] ;  /* 0x0000550000057ab9 */ /* 0x000fe40000000800 */
[----:B------:R-:W-:Y:S01]  /*f5b0*/  IMAD.X R2, RZ, RZ, ~R2, P0 ;  /* 0x000000ffff027224 */ /* 0x000fe200000e0e02 */
[----:B------:R-:W1:Y:S01]  /*f5c0*/  F2I.U32.TRUNC.NTZ R16, R16 ;  /* 0x0000001000107305 */ /* 0x000e62000020f000 */
[----:B------:R-:W-:Y:S01]  /*f5d0*/  FMUL R4, R3, UR5 ;  /* 0x0000000503047c20 */ /* 0x000fe20008400000 */
[----:B------:R-:W-:Y:S01]  /*f5e0*/  IMAD.MOV.U32 R3, RZ, RZ, R21 ;  /* 0x000000ffff037224 */ /* 0x000fe200078e0015 */
[----:B------:R-:W2:Y:S01]  /*f5f0*/  LDC R18, c[0x0][0x148] ;  /* 0x00005200ff127b82 */ /* 0x000ea20000000800 */
[----:B------:R-:W-:Y:S01]  /*f600*/  IMAD R2, R2, UR6, RZ ;  /* 0x0000000602027c24 */ /* 0x000fe2000f8e02ff */
[----:B------:R-:W-:-:S03]  /*f610*/  ULDC UR5, c[0x0][0x618] ;  /* 0x0001860000057ab9 */ /* 0x000fc60000000800 */
[C---:B------:R-:W-:Y:S01]  /*f620*/  IMAD R5, R17.reuse, UR7, R2 ;  /* 0x0000000711057c24 */ /* 0x040fe2000f8e0202 */
[----:B------:R-:W3:Y:S01]  /*f630*/  F2I.U32.TRUNC.NTZ R4, R4 ;  /* 0x0000000400047305 */ /* 0x000ee2000020f000 */
[----:B------:R-:W-:Y:S02]  /*f640*/  IMAD.MOV.U32 R2, RZ, RZ, R20 ;  /* 0x000000ffff027224 */ /* 0x000fe400078e0014 */
[----:B------:R-:W4:Y:S02]  /*f650*/  LDC R20, c[0x0][0x65c] ;  /* 0x00019700ff147b82 */ /* 0x000f240000000800 */
[----:B------:R-:W-:Y:S01]  /*f660*/  IMAD.WIDE.U32 R2, R17, UR6, R2 ;  /* 0x0000000611027c25 */ /* 0x000fe2000f8e0002 */
[----:B------:R-:W-:Y:S02]  /*f670*/  ULDC.64 UR6, c[0x0][0x640] ;  /* 0x0001900000067ab9 */ /* 0x000fe40000000a00 */
[----:B------:R-:W-:Y:S01]  /*f680*/  ISETP.NE.U32.AND P0, PT, RZ, UR6, PT ;  /* 0x00000006ff007c0c */ /* 0x000fe2000bf05070 */
[----:B-1----:R-:W-:-:S02]  /*f690*/  IMAD.MOV R16, RZ, RZ, -R16 ;  /* 0x000000ffff107224 */ /* 0x002fc400078e0a10 */
[----:B------:R-:W-:Y:S01]  /*f6a0*/  IMAD.IADD R3, R3, 0x1, R5 ;  /* 0x0000000103037824 */ /* 0x000fe200078e0205 */
[----:B------:R-:W-:Y:S01]  /*f6b0*/  ISETP.NE.AND.EX P0, PT, RZ, UR7, PT, P0 ;  /* 0x00000007ff007c0c */ /* 0x000fe2000bf05300 */
[----:B0-----:R-:W-:-:S03]  /*f6c0*/  IMAD R14, R19, R16, R14 ;  /* 0x00000010130e7224 */ /* 0x001fc600078e020e */
[--C-:B------:R-:W-:Y:S01]  /*f6d0*/  SHF.R.U64 R16, R2, UR5, R3.reuse ;  /* 0x0000000502107c19 */ /* 0x100fe20008001203 */
[----:B---3--:R-:W-:Y:S01]  /*f6e0*/  IMAD.MOV R2, RZ, RZ, -R4 ;  /* 0x000000ffff027224 */ /* 0x008fe200078e0a04 */
[----:B------:R-:W-:Y:S01]  /*f6f0*/  SHF.R.U32.HI R3, RZ, UR5, R3 ;  /* 0x00000005ff037c19 */ /* 0x000fe20008011603 */
[----:B------:R-:W-:Y:S01]  /*f700*/  ULDC UR5, c[0x0][0x608] ;  /* 0x0001820000057ab9 */ /* 0x000fe20000000800 */
[----:B----4-:R-:W-:-:S13]  /*f710*/  ISETP.NE.AND P2, PT, R20, 0x1, PT ;  /* 0x000000011400780c */ /* 0x010fda0003f45270 */
[----:B--2---:R-:W-:Y:S01]  /*f720*/  @P2 IMAD R14, R18, R2, R15 ;  /* 0x00000002120e2224 */ /* 0x004fe200078e020f */
[--C-:B------:R-:W-:Y:S02]  /*f730*/  SHF.R.U64 R18, R16, UR5, R3.reuse ;  /* 0x0000000510127c19 */ /* 0x100fe40008001203 */
[----:B------:R-:W-:Y:S01]  /*f740*/  SHF.R.U32.HI R3, RZ, UR5, R3 ;  /* 0x00000005ff037c19 */ /* 0x000fe20008011603 */
[----:B------:R-:W-:-:S03]  /*f750*/  ULDC UR5, c[0x0][0x658] ;  /* 0x0001960000057ab9 */ /* 0x000fc60000000800 */
[--C-:B------:R-:W-:Y:S02]  /*f760*/  SHF.R.U64 R15, R18, UR5, R3.reuse ;  /* 0x00000005120f7c19 */ /* 0x100fe40008001203 */
[----:B------:R-:W-:-:S03]  /*f770*/  SHF.R.U32.HI R17, RZ, UR5, R3 ;  /* 0x00000005ff117c19 */ /* 0x000fc60008011603 */
[----:B------:R-:W-:Y:S02]  /*f780*/  IMAD.MOV.U32 R4, RZ, RZ, R15 ;  /* 0x000000ffff047224 */ /* 0x000fe400078e000f */
[----:B------:R-:W-:Y:S01]  /*f790*/  IMAD.MOV.U32 R3, RZ, RZ, R17 ;  /* 0x000000ffff037224 */ /* 0x000fe200078e0011 */
[----:B------:R-:W-:Y:S06]  /*f7a0*/  @!P0 BRA `(.L_x_503) ;  /* 0x00000000002c8947 */ /* 0x000fec0003800000 */
        /* <DEDUP_REMOVED lines=9> */
[----:B------:R-:W-:-:S04]  /*f840*/  IMAD.WIDE.U32.X R2, R17, UR7, R2, P1 ;  /* 0x0000000711027c25 */ /* 0x000fc800088e0402 */
[----:B------:R-:W-:-:S07]  /*f850*/  IMAD.MOV.U32 R4, RZ, RZ, R2 ;  /* 0x000000ffff047224 */ /* 0x000fce00078e0002 */
.L_x_503:
[----:B------:R-:W-:Y:S01]  /*f860*/  ULDC UR5, c[0x0][0x648] ;  /* 0x0001920000057ab9 */ /* 0x000fe20000000800 */
[----:B------:R-:W-:Y:S01]  /*f870*/  LOP3.LUT R2, R18, UR17, RZ, 0xc0, !PT ;  /* 0x0000001112027c12 */ /* 0x000fe2000f8ec0ff */
[----:B------:R-:W-:Y:S01]  /*f880*/  ULDC UR6, c[0x0][0x610] ;  /* 0x0001840000067ab9 */ /* 0x000fe20000000800 */
[----:B------:R-:W-:Y:S01]  /*f890*/  SHF.R.U64 R3, R4, UR5, R3 ;  /* 0x0000000504037c19 */ /* 0x000fe20008001203 */
[----:B------:R-:W-:Y:S01]  /*f8a0*/  ULDC UR5, c[0x0][0x638] ;  /* 0x00018e0000057ab9 */ /* 0x000fe20000000800 */
[----:B------:R-:W-:-:S03]  /*f8b0*/  LOP3.LUT R16, R16, UR4, RZ, 0xc0, !PT ;  /* 0x0000000410107c12 */ /* 0x000fc6000f8ec0ff */
[----:B------:R-:W-:Y:S02]  /*f8c0*/  IMAD.MOV R4, RZ, RZ, -R3 ;  /* 0x000000ffff047224 */ /* 0x000fe400078e0a03 */
[----:B------:R-:W-:Y:S02]  /*f8d0*/  IMAD R3, R3, UR18, R2 ;  /* 0x0000001203037c24 */ /* 0x000fe4000f8e0202 */
[----:B------:R-:W-:Y:S01]  /*f8e0*/  IMAD R15, R4, UR5, R15 ;  /* 0x00000005040f7c24 */ /* 0x000fe2000f8e020f */
[----:B------:R-:W-:Y:S01]  /*f8f0*/  ULDC UR5, c[0x0][0x600] ;  /* 0x0001800000057ab9 */ /* 0x000fe20000000800 */
[----:B------:R-:W-:Y:S02]  /*f900*/  IMAD R14, R3, UR6, R14 ;  /* 0x00000006030e7c24 */ /* 0x000fe4000f8e020e */
[----:B------:R-:W-:Y:S02]  /*f910*/  IMAD R15, R15, UR5, R16 ;  /* 0x000000050f0f7c24 */ /* 0x000fe4000f8e0210 */
[----:B------:R-:W-:-:S03]  /*f920*/  IMAD.MOV.U32 R2, RZ, RZ, 0x1 ;  /* 0x00000001ff027424 */ /* 0x000fc600078e00ff */
[----:B------:R-:W-:Y:S02]  /*f930*/  SEL R16, R15, R14, !P2 ;  /* 0x0000000e0f107207 */ /* 0x000fe40005000000 */
[----:B------:R-:W-:-:S07]  /*f940*/  SEL R17, R14, R15, !P2 ;  /* 0x0000000f0e117207 */ /* 0x000fce0005000000 */
.L_x_501:
[----:B------:R-:W-:Y:S05]  /*f950*/  BSYNC B1 ;  /* 0x0000000000017941 */ /* 0x000fea0003800000 */
.L_x_500:
[----:B------:R-:W-:-:S13]  /*f960*/  LOP3.LUT P0, RZ, R2, 0xff, RZ, 0xc0, !PT ;  /* 0x000000ff02ff7812 */ /* 0x000fda000780c0ff */
[----:B------:R-:W-:Y:S05]  /*f970*/  @P0 BRA `(.L_x_504) ;  /* 0xfffffff400200947 */ /* 0x000fea000383ffff */
[----:B------:R-:W-:Y:S05]  /*f980*/  BSYNC B0 ;  /* 0x0000000000007941 */ /* 0x000fea0003800000 */
.L_x_493:
[----:B------:R-:W-:-:S03]  /*f990*/  UMOV UR5, 0xffffffff ;  /* 0xffffffff00057882 */ /* 0x000fc60000000000 */
[----:B------:R-:W-:Y:S05]  /*f9a0*/  BRA.DIV UR5, `(.L_x_505) ;  /* 0x0000000a05ec7947 */ /* 0x000fea000b800000 */
[----:B------:R-:W-:-:S13]  /*f9b0*/  ELECT P6, URZ, PT ;  /* 0x00000000003f782f */ /* 0x000fda00038c0000 */
.L_x_532:
[----:B------:R-:W-:Y:S04]  /*f9c0*/  BSSY B0, `(.L_x_506) ;  /* 0x00000a1000007945 */ /* 0x000fe80003800000 */
[----:B------:R-:W-:Y:S05]  /*f9d0*/  @!P6 BRA `(.L_x_507) ;  /* 0x00000008007ce947 */ /* 0x000fea0003800000 */
[----:B------:R-:W2:Y:S02]  /*f9e0*/  LDL.LU R2, [R1+0x88] ;  /* 0x0000880001027983 */ /* 0x000ea40000300800 */
[----:B--2---:R-:W-:-:S04]  /*f9f0*/  LOP3.LUT R2, R2, 0x2, RZ, 0xfc, !PT ;  /* 0x0000000202027812 */ /* 0x004fc800078efcff */
[----:B------:R-:W-:-:S13]  /*fa00*/  ISETP.NE.AND P0, PT, R2, 0x3, PT ;  /* 0x000000030200780c */ /* 0x000fda0003f05270 */
[----:B------:R-:W-:Y:S05]  /*fa10*/  @!P0 BRA `(.L_x_508) ;  /* 0x0000000000048947 */ /* 0x000fea0003800000 */
[----:B------:R-:W-:Y:S01]  /*fa20*/  BPT.TRAP 0x1 ;  /* 0x000000040000795c */ /* 0x000fe20000300000 */
.L_x_508:
[----:B------:R-:W0:Y:S01]  /*fa30*/  S2R R3, SR_CgaCtaId ;  /* 0x0000000000037919 */ /* 0x000e220000008800 */
[----:B------:R-:W-:Y:S02]  /*fa40*/  MOV R2, 0x400 ;  /* 0x0000040000027802 */ /* 0x000fe40000000f00 */
[----:B------:R-:W-:Y:S02]  /*fa50*/  SHF.L.U32 R4, R0, 0x1f, RZ ;  /* 0x0000001f00047819 */ /* 0x000fe400000006ff */
[----:B0-----:R-:W-:-:S05]  /*fa60*/  LEA R2, R3, R2, 0x18 ;  /* 0x0000000203027211 */ /* 0x001fca00078ec0ff */
[----:B------:R-:W-:-:S04]  /*fa70*/  VIADD R2, R2, 0x88 ;  /* 0x0000008802027836 */ /* 0x000fc80000000000 */
[C---:B------:R-:W-:Y:S02]  /*fa80*/  IMAD R7, R11.reuse, 0x8, R2 ;  /* 0x000000080b077824 */ /* 0x040fe400078e0202 */
[----:B------:R-:W-:Y:S02]  /*fa90*/  VIADD R11, R11, 0x1 ;  /* 0x000000010b0b7836 */ /* 0x000fe40000000000 */
[----:B------:R-:W0:Y:S03]  /*faa0*/  SYNCS.PHASECHK.TRANS64.TRYWAIT P0, [R7+URZ], R4 ;  /* 0x00000004070075a7 */ /* 0x000e26000800017f */
[----:B------:R-:W-:-:S04]  /*fab0*/  ISETP.NE.AND P1, PT, R11, 0x11, PT ;  /* 0x000000110b00780c */ /* 0x000fc80003f25270 */
[----:B------:R-:W-:Y:S02]  /*fac0*/  SEL R3, RZ, 0x1, P1 ;  /* 0x00000001ff037807 */ /* 0x000fe40000800000 */
[----:B------:R-:W-:Y:S02]  /*fad0*/  SEL R11, R11, RZ, P1 ;  /* 0x000000ff0b0b7207 */ /* 0x000fe40000800000 */
[----:B------:R-:W-:-:S03]  /*fae0*/  LOP3.LUT R6, R0, R3, RZ, 0x3c, !PT ;  /* 0x0000000300067212 */ /* 0x000fc600078e3cff */
[----:B------:R-:W-:Y:S01]  /*faf0*/  IMAD R8, R11, 0x8, R2 ;  /* 0x000000080b087824 */ /* 0x000fe200078e0202 */
[----:B------:R-:W-:Y:S01]  /*fb00*/  SHF.L.U32 R5, R6, 0x1f, RZ ;  /* 0x0000001f06057819 */ /* 0x000fe200000006ff */
[----:B0-----:R-:W-:Y:S06]  /*fb10*/  @!P0 BRA `(.L_x_509) ;  /* 0x0000000800b08947 */ /* 0x001fec0003800000 */
.L_x_533:
[----:B------:R-:W1:Y:S01]  /*fb20*/  SYNCS.PHASECHK.TRANS64.TRYWAIT P0, [R8+URZ], R5 ;  /* 0x00000005080075a7 */ /* 0x000e62000800017f */
[----:B------:R-:W-:-:S05]  /*fb30*/  VIADD R0, R11, 0x1 ;  /* 0x000000010b007836 */ /* 0x000fca0000000000 */
[----:B------:R-:W-:-:S04]  /*fb40*/  ISETP.NE.AND P1, PT, R0, 0x11, PT ;  /* 0x000000110000780c */ /* 0x000fc80003f25270 */
[----:B------:R-:W-:Y:S02]  /*fb50*/  SEL R3, RZ, 0x1, P1 ;  /* 0x00000001ff037807 */ /* 0x000fe40000800000 */
[----:B0-----:R-:W-:Y:S02]  /*fb60*/  SEL R7, R0, RZ, P1 ;  /* 0x000000ff00077207 */ /* 0x001fe40000800000 */
[----:B------:R-:W-:-:S03]  /*fb70*/  LOP3.LUT R6, R6, R3, RZ, 0x3c, !PT ;  /* 0x0000000306067212 */ /* 0x000fc600078e3cff */
[----:B------:R-:W-:Y:S01]  /*fb80*/  IMAD R9, R7, 0x8, R2 ;  /* 0x0000000807097824 */ /* 0x000fe200078e0202 */
[----:B------:R-:W-:Y:S01]  /*fb90*/  SHF.L.U32 R4, R6, 0x1f, RZ ;  /* 0x0000001f06047819 */ /* 0x000fe200000006ff */
[----:B-1----:R-:W-:Y:S06]  /*fba0*/  @!P0 BRA `(.L_x_510) ;  /* 0x0000000800a08947 */ /* 0x002fec0003800000 */
.L_x_534:
[----:B------:R-:W1:Y:S01]  /*fbb0*/  SYNCS.PHASECHK.TRANS64.TRYWAIT P0, [R9+URZ], R4 ;  /* 0x00000004090075a7 */ /* 0x000e62000800017f */
[----:B------:R-:W-:-:S05]  /*fbc0*/  VIADD R0, R7, 0x1 ;  /* 0x0000000107007836 */ /* 0x000fca0000000000 */
[----:B------:R-:W-:-:S04]  /*fbd0*/  ISETP.NE.AND P1, PT, R0, 0x11, PT ;  /* 0x000000110000780c */ /* 0x000fc80003f25270 */
[----:B------:R-:W-:Y:S02]  /*fbe0*/  SEL R3, RZ, 0x1, P1 ;  /* 0x00000001ff037807 */ /* 0x000fe40000800000 */
[----:B------:R-:W-:Y:S02]  /*fbf0*/  SEL R7, R0, RZ, P1 ;  /* 0x000000ff00077207 */ /* 0x000fe40000800000 */
[----:B------:R-:W-:-:S03]  /*fc00*/  LOP3.LUT R6, R6, R3, RZ, 0x3c, !PT ;  /* 0x0000000306067212 */ /* 0x000fc600078e3cff */
[----:B0-----:R-:W-:Y:S01]  /*fc10*/  IMAD R8, R7, 0x8, R2 ;  /* 0x0000000807087824 */ /* 0x001fe200078e0202 */
[----:B------:R-:W-:Y:S01]  /*fc20*/  SHF.L.U32 R5, R6, 0x1f, RZ ;  /* 0x0000001f06057819 */ /* 0x000fe200000006ff */
[----:B-1----:R-:W-:Y:S06]  /*fc30*/  @!P0 BRA `(.L_x_511) ;  /* 0x0000000800908947 */ /* 0x002fec0003800000 */
.L_x_535:
        /* <DEDUP_REMOVED lines=9> */
.L_x_536:
        /* <DEDUP_REMOVED lines=9> */
.L_x_537:
        /* <DEDUP_REMOVED lines=9> */
.L_x_538:
        /* <DEDUP_REMOVED lines=9> */
.L_x_539:
        /* <DEDUP_REMOVED lines=9> */
.L_x_540:
        /* <DEDUP_REMOVED lines=9> */
.L_x_541:
        /* <DEDUP_REMOVED lines=9> */
.L_x_542:
        /* <DEDUP_REMOVED lines=9> */
.L_x_543:
        /* <DEDUP_REMOVED lines=9> */
.L_x_544:
        /* <DEDUP_REMOVED lines=9> */
.L_x_545:
        /* <DEDUP_REMOVED lines=9> */
.L_x_546:
[----:B------:R-:W1:Y:S01]  /*10270*/  SYNCS.PHASECHK.TRANS64.TRYWAIT P0, [R9+URZ], R4 ;  /* 0x00000004090075a7 */ /* 0x000e62000800017f */
[----:B------:R-:W-:-:S05]  /*10280*/  VIADD R0, R7, 0x1 ;  /* 0x0000000107007836 */ /* 0x000fca0000000000 */
[----:B------:R-:W-:-:S04]  /*10290*/  ISETP.NE.AND P1, PT, R0, 0x11, PT ;  /* 0x000000110000780c */ /* 0x000fc80003f25270 */
[----:B------:R-:W-:Y:S02]  /*102a0*/  SEL R3, RZ, 0x1, P1 ;  /* 0x00000001ff037807 */ /* 0x000fe40000800000 */
[----:B------:R-:W-:Y:S02]  /*102b0*/  SEL R7, R0, RZ, P1 ;  /* 0x000000ff00077207 */ /* 0x000fe40000800000 */
[----:B------:R-:W-:-:S03]  /*102c0*/  LOP3.LUT R11, R6, R3, RZ, 0x3c, !PT ;  /* 0x00000003060b7212 */ /* 0x000fc600078e3cff */
[----:B------:R-:W-:Y:S01]  /*102d0*/  IMAD R6, R7, 0x8, R2 ;  /* 0x0000000807067824 */ /* 0x000fe200078e0202 */
[----:B0-----:R-:W-:Y:S01]  /*102e0*/  SHF.L.U32 R5, R11, 0x1f, RZ ;  /* 0x0000001f0b057819 */ /* 0x001fe200000006ff */
[----:B-1----:R-:W-:Y:S06]  /*102f0*/  @!P0 BRA `(.L_x_523) ;  /* 0x0000000400d08947 */ /* 0x002fec0003800000 */
.L_x_547:
[----:B------:R-:W1:Y:S01]  /*10300*/  SYNCS.PHASECHK.TRANS64.TRYWAIT P0, [R6+URZ], R5 ;  /* 0x00000005060075a7 */ /* 0x000e62000800017f */
[----:B------:R-:W-:-:S05]  /*10310*/  VIADD R0, R7, 0x1 ;  /* 0x0000000107007836 */ /* 0x000fca0000000000 */
[----:B------:R-:W-:-:S04]  /*10320*/  ISETP.NE.AND P1, PT, R0, 0x11, PT ;  /* 0x000000110000780c */ /* 0x000fc80003f25270 */
[----:B0-----:R-:W-:Y:S02]  /*10330*/  SEL R4, RZ, 0x1, P1 ;  /* 0x00000001ff047807 */ /* 0x001fe40000800000 */
[----:B------:R-:W-:Y:S02]  /*10340*/  SEL R3, R0, RZ, P1 ;  /* 0x000000ff00037207 */ /* 0x000fe40000800000 */
[----:B------:R-:W-:Y:S01]  /*10350*/  LOP3.LUT R0, R11, R4, RZ, 0x3c, !PT ;  /* 0x000000040b007212 */ /* 0x000fe200078e3cff */
[----:B-1----:R-:W-:Y:S06]  /*10360*/  @!P0 BRA `(.L_x_524) ;  /* 0x0000000400c88947 */ /* 0x002fec0003800000 */
.L_x_548:
[----:B------:R-:W-:Y:S01]  /*10370*/  IMAD R3, R3, 0x8, R2 ;  /* 0x0000000803037824 */ /* 0x000fe200078e0202 */
[----:B------:R-:W-:-:S07]  /*10380*/  SHF.L.U32 R0, R0, 0x1f, RZ ;  /* 0x0000001f00007819 */ /* 0x000fce00000006ff */
.L_x_525:
[----:B-1----:R1:W2:Y:S02]  /*10390*/  SYNCS.PHASECHK.TRANS64.TRYWAIT P0, [R3+URZ], R0 ;  /* 0x00000000030075a7 */ /* 0x0022a4000800017f */
[----:B--2---:R-:W-:Y:S05]  /*103a0*/  @!P0 NANOSLEEP.SYNCS 0x989680 ;  /* 0x009896800000895d */ /* 0x004fea0003900000 */
[----:B------:R-:W2:Y:S02]  /*103b0*/  @!P0 SYNCS.PHASECHK.TRANS64 P0, [R3+URZ], R0 ;  /* 0x00000000030085a7 */ /* 0x000ea4000800007f */
[----:B--2---:R-:W-:Y:S05]  /*103c0*/  @!P0 BRA `(.L_x_525) ;  /* 0xfffffffc00f08947 */ /* 0x004fea000383ffff */
.L_x_507:
[----:B------:R-:W-:Y:S05]  /*103d0*/  BSYNC B0 ;  /* 0x0000000000007941 */ /* 0x000fea0003800000 */
.L_x_506:
[----:B------:R-:W-:Y:S05]  /*103e0*/  EXIT ;  /* 0x000000000000794d */ /* 0x000fea0003800000 */
.L_x_22:
[----:B--2---:R2:W3:Y:S02]  /*103f0*/  SYNCS.PHASECHK.TRANS64.TRYWAIT P1, [R5+URZ], R0 ;  /* 0x00000000050075a7 */ /* 0x0044e4000802017f */
[----:B---3--:R-:W-:Y:S05]  /*10400*/  @!P1 NANOSLEEP.SYNCS 0x989680 ;  /* 0x009896800000995d */ /* 0x008fea0003900000 */
[----:B------:R-:W3:Y:S02]  /*10410*/  @!P1 SYNCS.PHASECHK.TRANS64 P1, [R5+URZ], R0 ;  /* 0x00000000050095a7 */ /* 0x000ee4000802007f */
[----:B---3--:R-:W-:Y:S05]  /*10420*/  @!P1 BRA `(.L_x_22) ;  /* 0xfffffffc00f09947 */ /* 0x008fea000383ffff */
[----:B------:R-:W-:Y:S05]  /*10430*/  BRA `(.L_x_21) ;  /* 0xffffff1000dc7947 */ /* 0x000fea000383ffff */
.L_x_27:
[----:B---3--:R3:W4:Y:S02]  /*10440*/  SYNCS.PHASECHK.TRANS64.TRYWAIT P1, [R6+URZ], R7 ;  /* 0x00000007060075a7 */ /* 0x008724000802017f */
[----:B----4-:R-:W-:Y:S05]  /*10450*/  @!P1 NANOSLEEP.SYNCS 0x989680 ;  /* 0x009896800000995d */ /* 0x010fea0003900000 */
[----:B------:R-:W4:Y:S02]  /*10460*/  @!P1 SYNCS.PHASECHK.TRANS64 P1, [R6+URZ], R7 ;  /* 0x00000007060095a7 */ /* 0x000f24000802007f */
[----:B----4-:R-:W-:Y:S05]  /*10470*/  @!P1 BRA `(.L_x_27) ;  /* 0xfffffffc00f09947 */ /* 0x010fea000383ffff */
[----:B------:R-:W-:Y:S05]  /*10480*/  BRA `(.L_x_26) ;  /* 0xffffff1800f47947 */ /* 0x000fea000383ffff */
.L_x_494:
[----:B------:R-:W-:Y:S01]  /*10490*/  BSSY B1, `(.L_x_526) ;  /* 0x0000006000017945 */ /* 0x000fe20003800000 */
[----:B------:R-:W-:-:S07]  /*104a0*/  IMAD.MOV.U32 R15, RZ, RZ, -0x1 ;  /* 0xffffffffff0f7424 */ /* 0x000fce00078e00ff */
[----:B------:R-:W-:Y:S05]  /*104b0*/  WARPSYNC.COLLECTIVE R15, `(.L_x_527) ;  /* 0x000000000f0c7348 */ /* 0x000fea0003c00000 */
[----:B------:R-:W-:Y:S02]  /*104c0*/  ELECT P6, UR62, PT ;  /* 0x00000000003e782f */ /* 0x000fe400038c0000 */
[----:B------:R-:W-:Y:S01]  /*104d0*/  MOV R14, UR62 ;  /* 0x0000003e000e7c02 */ /* 0x000fe20008000f00 */
[----:B------:R-:W-:Y:S10]  /*104e0*/  ENDCOLLECTIVE ;  /* 0x000000000000791b */ /* 0x000ff40003800000 */
.L_x_527:
[----:B------:R-:W-:Y:S05]  /*104f0*/  BSYNC B1 ;  /* 0x0000000000017941 */ /* 0x000fea0003800000 */
.L_x_526:
[----:B------:R-:W-:Y:S05]  /*10500*/  BRA `(.L_x_528) ;  /* 0xffffffe800487947 */ /* 0x000fea000383ffff */
.L_x_497:
[----:B0-----:R0:W2:Y:S02]  /*10510*/  SYNCS.PHASECHK.TRANS64.TRYWAIT P0, [R18+URZ+0x88], R5 ;  /* 0x00008805120075a7 */ /* 0x0010a4000800017f */
[----:B--2---:R-:W-:Y:S05]  /*10520*/  @!P0 NANOSLEEP.SYNCS 0x989680 ;  /* 0x009896800000895d */ /* 0x004fea0003900000 */
[----:B------:R-:W2:Y:S02]  /*10530*/  @!P0 SYNCS.PHASECHK.TRANS64 P0, [R18+URZ+0x88], R5 ;  /* 0x00008805120085a7 */ /* 0x000ea4000800007f */
[----:B--2---:R-:W-:Y:S05]  /*10540*/  @!P0 BRA `(.L_x_497) ;  /* 0xfffffffc00f08947 */ /* 0x004fea000383ffff */
[----:B------:R-:W-:Y:S05]  /*10550*/  BRA `(.L_x_529) ;  /* 0xffffffe800887947 */ /* 0x000fea000383ffff */
.L_x_505:
[----:B------:R-:W-:Y:S01]  /*10560*/  BSSY B0, `(.L_x_530) ;  /* 0x0000006000007945 */ /* 0x000fe20003800000 */
[----:B------:R-:W-:-:S07]  /*10570*/  IMAD.MOV.U32 R15, RZ, RZ, -0x1 ;  /* 0xffffffffff0f7424 */ /* 0x000fce00078e00ff */
[----:B------:R-:W-:Y:S05]  /*10580*/  WARPSYNC.COLLECTIVE R15, `(.L_x_531) ;  /* 0x000000000f0c7348 */ /* 0x000fea0003c00000 */
[----:B------:R-:W-:Y:S02]  /*10590*/  ELECT P6, UR62, PT ;  /* 0x00000000003e782f */ /* 0x000fe400038c0000 */
[----:B------:R-:W-:Y:S01]  /*105a0*/  MOV R14, UR62 ;  /* 0x0000003e000e7c02 */ /* 0x000fe20008000f00 */
[----:B------:R-:W-:Y:S10]  /*105b0*/  ENDCOLLECTIVE ;  /* 0x000000000000791b */ /* 0x000ff40003800000 */
.L_x_531:
[----:B------:R-:W-:Y:S05]  /*105c0*/  BSYNC B0 ;  /* 0x0000000000007941 */ /* 0x000fea0003800000 */
.L_x_530:
[----:B------:R-:W-:Y:S05]  /*105d0*/  BRA `(.L_x_532) ;  /* 0xfffffff000f87947 */ /* 0x000fea000383ffff */
.L_x_509:
[----:B0-----:R0:W1:Y:S02]  /*105e0*/  SYNCS.PHASECHK.TRANS64.TRYWAIT P0, [R7+URZ], R4 ;  /* 0x00000004070075a7 */ /* 0x001064000800017f */
[----:B-1----:R-:W-:Y:S05]  /*105f0*/  @!P0 NANOSLEEP.SYNCS 0x989680 ;  /* 0x009896800000895d */ /* 0x002fea0003900000 */
[----:B------:R-:W1:Y:S02]  /*10600*/  @!P0 SYNCS.PHASECHK.TRANS64 P0, [R7+URZ], R4 ;  /* 0x00000004070085a7 */ /* 0x000e64000800007f */
[----:B-1----:R-:W-:Y:S05]  /*10610*/  @!P0 BRA `(.L_x_509) ;  /* 0xfffffffc00f08947 */ /* 0x002fea000383ffff */
[----:B------:R-:W-:Y:S05]  /*10620*/  BRA `(.L_x_533) ;  /* 0xfffffff4003c7947 */ /* 0x000fea000383ffff */
.L_x_510:
[----:B0-----:R0:W1:Y:S02]  /*10630*/  SYNCS.PHASECHK.TRANS64.TRYWAIT P0, [R8+URZ], R5 ;  /* 0x00000005080075a7 */ /* 0x001064000800017f */
[----:B-1----:R-:W-:Y:S05]  /*10640*/  @!P0 NANOSLEEP.SYNCS 0x989680 ;  /* 0x009896800000895d */ /* 0x002fea0003900000 */
[----:B------:R-:W1:Y:S02]  /*10650*/  @!P0 SYNCS.PHASECHK.TRANS64 P0, [R8+URZ], R5 ;  /* 0x00000005080085a7 */ /* 0x000e64000800007f */
[----:B-1----:R-:W-:Y:S05]  /*10660*/  @!P0 BRA `(.L_x_510) ;  /* 0xfffffffc00f08947 */ /* 0x002fea000383ffff */
[----:B------:R-:W-:Y:S05]  /*10670*/  BRA `(.L_x_534) ;  /* 0xfffffff4004c7947 */ /* 0x000fea000383ffff */
.L_x_511:
[----:B0-----:R0:W1:Y:S02]  /*10680*/  SYNCS.PHASECHK.TRANS64.TRYWAIT P0, [R9+URZ], R4 ;  /* 0x00000004090075a7 */ /* 0x001064000800017f */
[----:B-1----:R-:W-:Y:S05]  /*10690*/  @!P0 NANOSLEEP.SYNCS 0x989680 ;  /* 0x009896800000895d */ /* 0x002fea0003900000 */
[----:B------:R-:W1:Y:S02]  /*106a0*/  @!P0 SYNCS.PHASECHK.TRANS64 P0, [R9+URZ], R4 ;  /* 0x00000004090085a7 */ /* 0x000e64000800007f */
[----:B-1----:R-:W-:Y:S05]  /*106b0*/  @!P0 BRA `(.L_x_511) ;  /* 0xfffffffc00f08947 */ /* 0x002fea000383ffff */
[----:B------:R-:W-:Y:S05]  /*106c0*/  BRA `(.L_x_535) ;  /* 0xfffffff4005c7947 */ /* 0x000fea000383ffff */
.L_x_512:
[----:B0-----:R0:W1:Y:S02]  /*106d0*/  SYNCS.PHASECHK.TRANS64.TRYWAIT P0, [R8+URZ], R5 ;  /* 0x00000005080075a7 */ /* 0x001064000800017f */
[----:B-1----:R-:W-:Y:S05]  /*106e0*/  @!P0 NANOSLEEP.SYNCS 0x989680 ;  /* 0x009896800000895d */ /* 0x002fea0003900000 */
[----:B------:R-:W1:Y:S02]  /*106f0*/  @!P0 SYNCS.PHASECHK.TRANS64 P0, [R8+URZ], R5 ;  /* 0x00000005080085a7 */ /* 0x000e64000800007f */
[----:B-1----:R-:W-:Y:S05]  /*10700*/  @!P0 BRA `(.L_x_512) ;  /* 0xfffffffc00f08947 */ /* 0x002fea000383ffff */
[----:B------:R-:W-:Y:S05]  /*10710*/  BRA `(.L_x_536) ;  /* 0xfffffff4006c7947 */ /* 0x000fea000383ffff */
.L_x_513:
[----:B0-----:R0:W1:Y:S02]  /*10720*/  SYNCS.PHASECHK.TRANS64.TRYWAIT P0, [R9+URZ], R4 ;  /* 0x00000004090075a7 */ /* 0x001064000800017f */
[----:B-1----:R-:W-:Y:S05]  /*10730*/  @!P0 NANOSLEEP.SYNCS 0x989680 ;  /* 0x009896800000895d */ /* 0x002fea0003900000 */
[----:B------:R-:W1:Y:S02]  /*10740*/  @!P0 SYNCS.PHASECHK.TRANS64 P0, [R9+URZ], R4 ;  /* 0x00000004090085a7 */ /* 0x000e64000800007f */
[----:B-1----:R-:W-:Y:S05]  /*10750*/  @!P0 BRA `(.L_x_513) ;  /* 0xfffffffc00f08947 */ /* 0x002fea000383ffff */
[----:B------:R-:W-:Y:S05]  /*10760*/  BRA `(.L_x_537) ;  /* 0xfffffff4007c7947 */ /* 0x000fea000383ffff */
.L_x_514:
[----:B0-----:R0:W1:Y:S02]  /*10770*/  SYNCS.PHASECHK.TRANS64.TRYWAIT P0, [R8+URZ], R5 ;  /* 0x00000005080075a7 */ /* 0x001064000800017f */
[----:B-1----:R-:W-:Y:S05]  /*10780*/  @!P0 NANOSLEEP.SYNCS 0x989680 ;  /* 0x009896800000895d */ /* 0x002fea0003900000 */
[----:B------:R-:W1:Y:S02]  /*10790*/  @!P0 SYNCS.PHASECHK.TRANS64 P0, [R8+URZ], R5 ;  /* 0x00000005080085a7 */ /* 0x000e64000800007f */
[----:B-1----:R-:W-:Y:S05]  /*107a0*/  @!P0 BRA `(.L_x_514) ;  /* 0xfffffffc00f08947 */ /* 0x002fea000383ffff */
[----:B------:R-:W-:Y:S05]  /*107b0*/  BRA `(.L_x_538) ;  /* 0xfffffff4008c7947 */ /* 0x000fea000383ffff */
.L_x_515:
[----:B0-----:R0:W1:Y:S02]  /*107c0*/  SYNCS.PHASECHK.TRANS64.TRYWAIT P0, [R9+URZ], R4 ;  /* 0x00000004090075a7 */ /* 0x001064000800017f */
[----:B-1----:R-:W-:Y:S05]  /*107d0*/  @!P0 NANOSLEEP.SYNCS 0x989680 ;  /* 0x009896800000895d */ /* 0x002fea0003900000 */
[----:B------:R-:W1:Y:S02]  /*107e0*/  @!P0 SYNCS.PHASECHK.TRANS64 P0, [R9+URZ], R4 ;  /* 0x00000004090085a7 */ /* 0x000e64000800007f */
[----:B-1----:R-:W-:Y:S05]  /*107f0*/  @!P0 BRA `(.L_x_515) ;  /* 0xfffffffc00f08947 */ /* 0x002fea000383ffff */
[----:B------:R-:W-:Y:S05]  /*10800*/  BRA `(.L_x_539) ;  /* 0xfffffff4009c7947 */ /* 0x000fea000383ffff */
.L_x_516:
[----:B0-----:R0:W1:Y:S02]  /*10810*/  SYNCS.PHASECHK.TRANS64.TRYWAIT P0, [R8+URZ], R5 ;  /* 0x00000005080075a7 */ /* 0x001064000800017f */
[----:B-1----:R-:W-:Y:S05]  /*10820*/  @!P0 NANOSLEEP.SYNCS 0x989680 ;  /* 0x009896800000895d */ /* 0x002fea0003900000 */
[----:B------:R-:W1:Y:S02]  /*10830*/  @!P0 SYNCS.PHASECHK.TRANS64 P0, [R8+URZ], R5 ;  /* 0x00000005080085a7 */ /* 0x000e64000800007f */
[----:B-1----:R-:W-:Y:S05]  /*10840*/  @!P0 BRA `(.L_x_516) ;  /* 0xfffffffc00f08947 */ /* 0x002fea000383ffff */
[----:B------:R-:W-:Y:S05]  /*10850*/  BRA `(.L_x_540) ;  /* 0xfffffff400ac7947 */ /* 0x000fea000383ffff */
.L_x_517:
[----:B0-----:R0:W1:Y:S02]  /*10860*/  SYNCS.PHASECHK.TRANS64.TRYWAIT P0, [R9+URZ], R4 ;  /* 0x00000004090075a7 */ /* 0x001064000800017f */
[----:B-1----:R-:W-:Y:S05]  /*10870*/  @!P0 NANOSLEEP.SYNCS 0x989680 ;  /* 0x009896800000895d */ /* 0x002fea0003900000 */
[----:B------:R-:W1:Y:S02]  /*10880*/  @!P0 SYNCS.PHASECHK.TRANS64 P0, [R9+URZ], R4 ;  /* 0x00000004090085a7 */ /* 0x000e64000800007f */
[----:B-1----:R-:W-:Y:S05]  /*10890*/  @!P0 BRA `(.L_x_517) ;  /* 0xfffffffc00f08947 */ /* 0x002fea000383ffff */
[----:B------:R-:W-:Y:S05]  /*108a0*/  BRA `(.L_x_541) ;  /* 0xfffffff400bc7947 */ /* 0x000fea000383ffff */
.L_x_518:
[----:B0-----:R0:W1:Y:S02]  /*108b0*/  SYNCS.PHASECHK.TRANS64.TRYWAIT P0, [R8+URZ], R5 ;  /* 0x00000005080075a7 */ /* 0x001064000800017f */
[----:B-1----:R-:W-:Y:S05]  /*108c0*/  @!P0 NANOSLEEP.SYNCS 0x989680 ;  /* 0x009896800000895d */ /* 0x002fea0003900000 */
[----:B------:R-:W1:Y:S02]  /*108d0*/  @!P0 SYNCS.PHASECHK.TRANS64 P0, [R8+URZ], R5 ;  /* 0x00000005080085a7 */ /* 0x000e64000800007f */
[----:B-1----:R-:W-:Y:S05]  /*108e0*/  @!P0 BRA `(.L_x_518) ;  /* 0xfffffffc00f08947 */ /* 0x002fea000383ffff */
[----:B------:R-:W-:Y:S05]  /*108f0*/  BRA `(.L_x_542) ;  /* 0xfffffff400cc7947 */ /* 0x000fea000383ffff */
.L_x_519:
[----:B0-----:R0:W1:Y:S02]  /*10900*/  SYNCS.PHASECHK.TRANS64.TRYWAIT P0, [R9+URZ], R4 ;  /* 0x00000004090075a7 */ /* 0x001064000800017f */
[----:B-1----:R-:W-:Y:S05]  /*10910*/  @!P0 NANOSLEEP.SYNCS 0x989680 ;  /* 0x009896800000895d */ /* 0x002fea0003900000 */
[----:B------:R-:W1:Y:S02]  /*10920*/  @!P0 SYNCS.PHASECHK.TRANS64 P0, [R9+URZ], R4 ;  /* 0x00000004090085a7 */ /* 0x000e64000800007f */
[----:B-1----:R-:W-:Y:S05]  /*10930*/  @!P0 BRA `(.L_x_519) ;  /* 0xfffffffc00f08947 */ /* 0x002fea000383ffff */
[----:B------:R-:W-:Y:S05]  /*10940*/  BRA `(.L_x_543) ;  /* 0xfffffff400dc7947 */ /* 0x000fea000383ffff */
.L_x_520:
[----:B0-----:R0:W1:Y:S02]  /*10950*/  SYNCS.PHASECHK.TRANS64.TRYWAIT P0, [R8+URZ], R5 ;  /* 0x00000005080075a7 */ /* 0x001064000800017f */
[----:B-1----:R-:W-:Y:S05]  /*10960*/  @!P0 NANOSLEEP.SYNCS 0x989680 ;  /* 0x009896800000895d */ /* 0x002fea0003900000 */
[----:B------:R-:W1:Y:S02]  /*10970*/  @!P0 SYNCS.PHASECHK.TRANS64 P0, [R8+URZ], R5 ;  /* 0x00000005080085a7 */ /* 0x000e64000800007f */
[----:B-1----:R-:W-:Y:S05]  /*10980*/  @!P0 BRA `(.L_x_520) ;  /* 0xfffffffc00f08947 */ /* 0x002fea000383ffff */
[----:B------:R-:W-:Y:S05]  /*10990*/  BRA `(.L_x_544) ;  /* 0xfffffff400ec7947 */ /* 0x000fea000383ffff */
.L_x_521:
[----:B0-----:R0:W1:Y:S02]  /*109a0*/  SYNCS.PHASECHK.TRANS64.TRYWAIT P0, [R9+URZ], R4 ;  /* 0x00000004090075a7 */ /* 0x001064000800017f */
[----:B-1----:R-:W-:Y:S05]  /*109b0*/  @!P0 NANOSLEEP.SYNCS 0x989680 ;  /* 0x009896800000895d */ /* 0x002fea0003900000 */
[----:B------:R-:W1:Y:S02]  /*109c0*/  @!P0 SYNCS.PHASECHK.TRANS64 P0, [R9+URZ], R4 ;  /* 0x00000004090085a7 */ /* 0x000e64000800007f */
[----:B-1----:R-:W-:Y:S05]  /*109d0*/  @!P0 BRA `(.L_x_521) ;  /* 0xfffffffc00f08947 */ /* 0x002fea000383ffff */
[----:B------:R-:W-:Y:S05]  /*109e0*/  BRA `(.L_x_545) ;  /* 0xfffffff400fc7947 */ /* 0x000fea000383ffff */
.L_x_522:
[----:B0-----:R0:W1:Y:S02]  /*109f0*/  SYNCS.PHASECHK.TRANS64.TRYWAIT P0, [R8+URZ], R5 ;  /* 0x00000005080075a7 */ /* 0x001064000800017f */
[----:B-1----:R-:W-:Y:S05]  /*10a00*/  @!P0 NANOSLEEP.SYNCS 0x989680 ;  /* 0x009896800000895d */ /* 0x002fea0003900000 */
[----:B------:R-:W1:Y:S02]  /*10a10*/  @!P0 SYNCS.PHASECHK.TRANS64 P0, [R8+URZ], R5 ;  /* 0x00000005080085a7 */ /* 0x000e64000800007f */
[----:B-1----:R-:W-:Y:S05]  /*10a20*/  @!P0 BRA `(.L_x_522) ;  /* 0xfffffffc00f08947 */ /* 0x002fea000383ffff */
[----:B------:R-:W-:Y:S05]  /*10a30*/  BRA `(.L_x_546) ;  /* 0xfffffff8000c7947 */ /* 0x000fea000383ffff */
.L_x_523:
[----:B0-----:R0:W1:Y:S02]  /*10a40*/  SYNCS.PHASECHK.TRANS64.TRYWAIT P0, [R9+URZ], R4 ;  /* 0x00000004090075a7 */ /* 0x001064000800017f */
[----:B-1----:R-:W-:Y:S05]  /*10a50*/  @!P0 NANOSLEEP.SYNCS 0x989680 ;  /* 0x009896800000895d */ /* 0x002fea0003900000 */
[----:B------:R-:W1:Y:S02]  /*10a60*/  @!P0 SYNCS.PHASECHK.TRANS64 P0, [R9+URZ], R4 ;  /* 0x00000004090085a7 */ /* 0x000e64000800007f */
[----:B-1----:R-:W-:Y:S05]  /*10a70*/  @!P0 BRA `(.L_x_523) ;  /* 0xfffffffc00f08947 */ /* 0x002fea000383ffff */
[----:B------:R-:W-:Y:S05]  /*10a80*/  BRA `(.L_x_547) ;  /* 0xfffffff8001c7947 */ /* 0x000fea000383ffff */
.L_x_524:
[----:B0-----:R0:W1:Y:S02]  /*10a90*/  SYNCS.PHASECHK.TRANS64.TRYWAIT P0, [R6+URZ], R5 ;  /* 0x00000005060075a7 */ /* 0x001064000800017f */
[----:B-1----:R-:W-:Y:S05]  /*10aa0*/  @!P0 NANOSLEEP.SYNCS 0x989680 ;  /* 0x009896800000895d */ /* 0x002fea0003900000 */
[----:B------:R-:W1:Y:S02]  /*10ab0*/  @!P0 SYNCS.PHASECHK.TRANS64 P0, [R6+URZ], R5 ;  /* 0x00000005060085a7 */ /* 0x000e64000800007f */
[----:B-1----:R-:W-:Y:S05]  /*10ac0*/  @!P0 BRA `(.L_x_524) ;  /* 0xfffffffc00f08947 */ /* 0x002fea000383ffff */
[----:B------:R-:W-:Y:S05]  /*10ad0*/  BRA `(.L_x_548) ;  /* 0xfffffff800247947 */ /* 0x000fea000383ffff */
.L_x_549:
[----:B------:R-:W-:-:S00]  /*10ae0*/  BRA `(.L_x_549) ;  /* 0xfffffffc00fc7947 */ /* 0x000fc0000383ffff */
[----:B------:R-:W-:-:S00]  /*10af0*/  NOP ;  /* 0x0000000000007918 */ /* 0x000fc00000000000 */
        /* <DEDUP_REMOVED lines=8> */
.L_x_550:


//--------------------- .nv.global.init           --------------------------
	.section	.nv.global.init,"aw",@progbits
.nv.global.init:
	.type		$str$22,@object
	.size		$str$22,($str$23 - $str$22)
$str$22:
        /*0000*/ 	.byte	0x6b, 0x5f, 0x74, 0x69, 0x6c, 0x65, 0x5f, 0x63, 0x6f, 0x75, 0x6e, 0x74, 0x20, 0x3e, 0x3d, 0x20
        /*0010*/ 	.byte	0x31, 0x00
	.type		$str$23,@object
	.size		$str$23,(__unnamed_1 - $str$23)
$str$23:
        /*0012*/ 	.byte	0x2f, 0x74, 0x6d, 0x70, 0x2f, 0x63, 0x75, 0x74, 0x6c, 0x61, 0x73, 0x73, 0x5f, 0x73, 0x77, 0x65
        /*0022*/ 	.byte	0x65, 0x70, 0x5f, 0x73, 0x72, 0x63, 0x2f, 0x69, 0x6e, 0x63, 0x6c, 0x75, 0x64, 0x65, 0x2f, 0x63
        /*0032*/ 	.byte	0x75, 0x74, 0x6c, 0x61, 0x73, 0x73, 0x2f, 0x67, 0x65, 0x6d, 0x6d, 0x2f, 0x63, 0x6f, 0x6c, 0x6c
        /*0042*/ 	.byte	0x65, 0x63, 0x74, 0x69, 0x76, 0x65, 0x2f, 0x73, 0x6d, 0x39, 0x30, 0x5f, 0x6d, 0x6d, 0x61, 0x5f
        /*0052*/ 	.byte	0x74, 0x6d, 0x61, 0x5f, 0x67, 0x6d, 0x6d, 0x61, 0x5f, 0x73, 0x73, 0x5f, 0x77, 0x61, 0x72, 0x70
        /*0062*/ 	.byte	0x73, 0x70, 0x65, 0x63, 0x69, 0x61, 0x6c, 0x69, 0x7a, 0x65, 0x64, 0x2e, 0x68, 0x70, 0x70, 0x00
	.type		__unnamed_1,@object
	.size		__unnamed_1,(.L_0 - __unnamed_1)
__unnamed_1:
        /* <DEDUP_REMOVED lines=173> */
        /*0b42*/ 	.byte	0x3a, 0x69, 0x64, 0x65, 0x6e, 0x74, 0x69, 0x74, 0x79, 0x5d, 0x00
.L_0:


//--------------------- .nv.shared._ZN7cutlass13device_kernelINS_4gemm6kernel13GemmUniversalIN4cute5tupleIJiiiiEEENS1_10collective13CollectiveMmaINS1_34MainloopSm90TmaGmmaWarpSpecializedILi17ENS5_IJNS4_1CILi2EEENSA_ILi1EEESC_EEENS1_35KernelTmaWarpSpecializedCooperativeEEENS5_IJNSA_ILi192EEENSA_ILi224EEENSA_ILi32EEEEEEaNS5_IJlSC_lEEEaSK_NS4_8TiledMMAINS4_8MMA_AtomIJNS4_4SM904GMMA26MMA_64x32x32_S32S8S8_SS_TNEEEENS4_6LayoutISD_NS5_IJSC_NSA_ILi0EEESS_EEEEENS5_IJNS4_10UnderscoreESV_SV_EEEEENS4_13SM90_TMA_LOADENS4_14ComposedLayoutINS4_7SwizzleILi1ELi4ELi3EEENS4_18smem_ptr_flag_bitsILi8EEENSR_INS5_IJNSA_ILi8EEESI_EEENS5_IJSI_SC_EEEEEEEvNS4_8identityENS4_23SM90_TMA_LOAD_MULTICASTES18_vS19_EENS_8epilogue10collective6detail29Sm90TmaWarpSpecializedAdapterINS1D_15DefaultEpilogueIaSK_SK_NS1C_6thread17LinearCombinationIaLi1EiiLNS1H_9ScaleType4KindE0ELNS_15FloatRoundStyleE2EaEENS1_15EpilogueDefaultEEEEEvvEEEEvNT_6ParamsE --------------------------
	.section	.nv.shared._ZN7cutlass13device_kernelINS_4gemm6kernel13GemmUniversalIN4cute5tupleIJiiiiEEENS1_10collective13CollectiveMmaINS1_34MainloopSm90TmaGmmaWarpSpecializedILi17ENS5_IJNS4_1CILi2EEENSA_ILi1EEESC_EEENS1_35KernelTmaWarpSpecializedCooperativeEEENS5_IJNSA_ILi192EEENSA_ILi224EEENSA_ILi32EEEEEEaNS5_IJlSC_lEEEaSK_NS4_8TiledMMAINS4_8MMA_AtomIJNS4_4SM904GMMA26MMA_64x32x32_S32S8S8_SS_TNEEEENS4_6LayoutISD_NS5_IJSC_NSA_ILi0EEESS_EEEEENS5_IJNS4_10UnderscoreESV_SV_EEEEENS4_13SM90_TMA_LOADENS4_14ComposedLayoutINS4_7SwizzleILi1ELi4ELi3EEENS4_18smem_ptr_flag_bitsILi8EEENSR_INS5_IJNSA_ILi8EEESI_EEENS5_IJSI_SC_EEEEEEEvNS4_8identityENS4_23SM90_TMA_LOAD_MULTICASTES18_vS19_EENS_8epilogue10collective6detail29Sm90TmaWarpSpecializedAdapterINS1D_15DefaultEpilogueIaSK_SK_NS1C_6thread17LinearCombinationIaLi1EiiLNS1H_9ScaleType4KindE0ELNS_15FloatRoundStyleE2EaEENS1_15EpilogueDefaultEEEEEvvEEEEvNT_6ParamsE,"aw",@nobits
	.sectionflags	@""
	.align	16
	.zero		1024


//--------------------- .nv.shared.reserved.0     --------------------------
	.section	.nv.shared.reserved.0,"aw",@nobits
	.weak		__nv_reservedSMEM_offset_0_alias
	.size		__nv_reservedSMEM_offset_0_alias, 0, 0
	.other		__nv_reservedSMEM_offset_0_alias,@"STO_CUDA_RESERVED_SHARED STV_DEFAULT"
__nv_reservedSMEM_offset_0_alias:
	.zero		0


//--------------------- .nv.global                --------------------------
	.section	.nv.global,"aw",@nobits
.nv.global:
	.type		_ZN39_INTERNAL_81932dee_4_k_cu_b99caec9_63234cute1_E,@object
	.size		_ZN39_INTERNAL_81932dee_4_k_cu_b99caec9_63234cute1_E,(_ZN39_INTERNAL_81932dee_4_k_cu_b99caec9_63234cuda3std3__45__cpo6cbeginE - _ZN39_INTERNAL_81932dee_4_k_cu_b99caec9_63234cute1_E)
_ZN39_INTERNAL_81932dee_4_k_cu_b99caec9_63234cute1_E:
	.zero		1
	.type		_ZN39_INTERNAL_81932dee_4_k_cu_b99caec9_63234cuda3std3__45__cpo6cbeginE,@object
	.size		_ZN39_INTERNAL_81932dee_4_k_cu_b99caec9_63234cuda3std3__45__cpo6cbeginE,(_ZN39_INTERNAL_81932dee_4_k_cu_b99caec9_63234cuda3std3__48in_placeE - _ZN39_INTERNAL_81932dee_4_k_cu_b99caec9_63234cuda3std3__45__cpo6cbeginE)
_ZN39_INTERNAL_81932dee_4_k_cu_b99caec9_63234cuda3std3__45__cpo6cbeginE:
	.zero		1
	.type		_ZN39_INTERNAL_81932dee_4_k_cu_b99caec9_63234cuda3std3__48in_placeE,@object
	.size		_ZN39_INTERNAL_81932dee_4_k_cu_b99caec9_63234cuda3std3__48in_placeE,(_ZN39_INTERNAL_81932dee_4_k_cu_b99caec9_63234cuda3std6ranges3__45__cpo9iter_moveE - _ZN39_INTERNAL_81932dee_4_k_cu_b99caec9_63234cuda3std3__48in_placeE)
_ZN39_INTERNAL_81932dee_4_k_cu_b99caec9_63234cuda3std3__48in_placeE:
	.zero		1
	.type		_ZN39_INTERNAL_81932dee_4_k_cu_b99caec9_63234cuda3std6ranges3__45__cpo9iter_moveE,@object
	.size		_ZN39_INTERNAL_81932dee_4_k_cu_b99caec9_63234cuda3std6ranges3__45__cpo9iter_moveE,(_ZN39_INTERNAL_81932dee_4_k_cu_b99caec9_63234cuda3std3__45__cpo5beginE - _ZN39_INTERNAL_81932dee_4_k_cu_b99caec9_63234cuda3std6ranges3__45__cpo9iter_moveE)
_ZN39_INTERNAL_81932dee_4_k_cu_b99caec9_63234cuda3std6ranges3__45__cpo9iter_moveE:
	.zero		1
	.type		_ZN39_INTERNAL_81932dee_4_k_cu_b99caec9_63234cuda3std3__45__cpo5beginE,@object
	.size		_ZN39_INTERNAL_81932dee_4_k_cu_b99caec9_63234cuda3std3__45__cpo5beginE,(_ZN39_INTERNAL_81932dee_4_k_cu_b99caec9_63234cuda3std3__441_GLOBAL__N__81932dee_4_k_cu_b99caec9_63236ignoreE - _ZN39_INTERNAL_81932dee_4_k_cu_b99caec9_63234cuda3std3__45__cpo5beginE)
_ZN39_INTERNAL_81932dee_4_k_cu_b99caec9_63234cuda3std3__45__cpo5beginE:
	.zero		1
	.type		_ZN39_INTERNAL_81932dee_4_k_cu_b99caec9_63234cuda3std3__441_GLOBAL__N__81932dee_4_k_cu_b99caec9_63236ignoreE,@object
	.size		_ZN39_INTERNAL_81932dee_4_k_cu_b99caec9_63234cuda3std3__441_GLOBAL__N__81932dee_4_k_cu_b99caec9_63236ignoreE,(_ZN39_INTERNAL_81932dee_4_k_cu_b99caec9_63234cute7productE - _ZN39_INTERNAL_81932dee_4_k_cu_b99caec9_63234cuda3std3__441_GLOBAL__N__81932dee_4_k_cu_b99caec9_63236ignoreE)
_ZN39_INTERNAL_81932dee_4_k_cu_b99caec9_63234cuda3std3__441_GLOBAL__N__81932dee_4_k_cu_b99caec9_63236ignoreE:
	.zero		1
	.type		_ZN39_INTERNAL_81932dee_4_k_cu_b99caec9_63234cute7productE,@object
	.size		_ZN39_INTERNAL_81932dee_4_k_cu_b99caec9_63234cute7productE,(_ZN39_INTERNAL_81932dee_4_k_cu_b99caec9_63234cuda3std3__45__cpo3endE - _ZN39_INTERNAL_81932dee_4_k_cu_b99caec9_63234cute7productE)
_ZN39_INTERNAL_81932dee_4_k_cu_b99caec9_63234cute7productE:
	.zero		1
	.type		_ZN39_INTERNAL_81932dee_4_k_cu_b99caec9_63234cuda3std3__45__cpo3endE,@object
	.size		_ZN39_INTERNAL_81932dee_4_k_cu_b99caec9_63234cuda3std3__45__cpo3endE,(_ZN39_INTERNAL_81932dee_4_k_cu_b99caec9_63234cuda3std3__419piecewise_constructE - _ZN39_INTERNAL_81932dee_4_k_cu_b99caec9_63234cuda3std3__45__cpo3endE)
_ZN39_INTERNAL_81932dee_4_k_cu_b99caec9_63234cuda3std3__45__cpo3endE:
	.zero		1
	.type		_ZN39_INTERNAL_81932dee_4_k_cu_b99caec9_63234cuda3std3__419piecewise_constructE,@object
	.size		_ZN39_INTERNAL_81932dee_4_k_cu_b99caec9_63234cuda3std3__419piecewise_constructE,(_ZN39_INTERNAL_81932dee_4_k_cu_b99caec9_63234cuda3std3__45__cpo4cendE - _ZN39_INTERNAL_81932dee_4_k_cu_b99caec9_63234cuda3std3__419piecewise_constructE)
_ZN39_INTERNAL_81932dee_4_k_cu_b99caec9_63234cuda3std3__419piecewise_constructE:
	.zero		1
	.type		_ZN39_INTERNAL_81932dee_4_k_cu_b99caec9_63234cuda3std3__45__cpo4cendE,@object
	.size		_ZN39_INTERNAL_81932dee_4_k_cu_b99caec9_63234cuda3std3__45__cpo4cendE,(_ZN39_INTERNAL_81932dee_4_k_cu_b99caec9_63234cuda3std6ranges3__45__cpo4swapE - _ZN39_INTERNAL_81932dee_4_k_cu_b99caec9_63234cuda3std3__45__cpo4cendE)
_ZN39_INTERNAL_81932dee_4_k_cu_b99caec9_63234cuda3std3__45__cpo4cendE:
	.zero		1
	.type		_ZN39_INTERNAL_81932dee_4_k_cu_b99caec9_63234cuda3std6ranges3__45__cpo4swapE,@object
	.size		_ZN39_INTERNAL_81932dee_4_k_cu_b99caec9_63234cuda3std6ranges3__45__cpo4swapE,(.L_8 - _ZN39_INTERNAL_81932dee_4_k_cu_b99caec9_63234cuda3std6ranges3__45__cpo4swapE)
_ZN39_INTERNAL_81932dee_4_k_cu_b99caec9_63234cuda3std6ranges3__45__cpo4swapE:
	.zero		1
.L_8:


//--------------------- .nv.constant0._ZN7cutlass13device_kernelINS_4gemm6kernel13GemmUniversalIN4cute5tupleIJiiiiEEENS1_10collective13CollectiveMmaINS1_34MainloopSm90TmaGmmaWarpSpecializedILi17ENS5_IJNS4_1CILi2EEENSA_ILi1EEESC_EEENS1_35KernelTmaWarpSpecializedCooperativeEEENS5_IJNSA_ILi192EEENSA_ILi224EEENSA_ILi32EEEEEEaNS5_IJlSC_lEEEaSK_NS4_8TiledMMAINS4_8MMA_AtomIJNS4_4SM904GMMA26MMA_64x32x32_S32S8S8_SS_TNEEEENS4_6LayoutISD_NS5_IJSC_NSA_ILi0EEESS_EEEEENS5_IJNS4_10UnderscoreESV_SV_EEEEENS4_13SM90_TMA_LOADENS4_14ComposedLayoutINS4_7SwizzleILi1ELi4ELi3EEENS4_18smem_ptr_flag_bitsILi8EEENSR_INS5_IJNSA_ILi8EEESI_EEENS5_IJSI_SC_EEEEEEEvNS4_8identityENS4_23SM90_TMA_LOAD_MULTICASTES18_vS19_EENS_8epilogue10collective6detail29Sm90TmaWarpSpecializedAdapterINS1D_15DefaultEpilogueIaSK_SK_NS1C_6thread17LinearCombinationIaLi1EiiLNS1H_9ScaleType4KindE0ELNS_15FloatRoundStyleE2EaEENS1_15EpilogueDefaultEEEEEvvEEEEvNT_6ParamsE --------------------------
	.section	.nv.constant0._ZN7cutlass13device_kernelINS_4gemm6kernel13GemmUniversalIN4cute5tupleIJiiiiEEENS1_10collective13CollectiveMmaINS1_34MainloopSm90TmaGmmaWarpSpecializedILi17ENS5_IJNS4_1CILi2EEENSA_ILi1EEESC_EEENS1_35KernelTmaWarpSpecializedCooperativeEEENS5_IJNSA_ILi192EEENSA_ILi224EEENSA_ILi32EEEEEEaNS5_IJlSC_lEEEaSK_NS4_8TiledMMAINS4_8MMA_AtomIJNS4_4SM904GMMA26MMA_64x32x32_S32S8S8_SS_TNEEEENS4_6LayoutISD_NS5_IJSC_NSA_ILi0EEESS_EEEEENS5_IJNS4_10UnderscoreESV_SV_EEEEENS4_13SM90_TMA_LOADENS4_14ComposedLayoutINS4_7SwizzleILi1ELi4ELi3EEENS4_18smem_ptr_flag_bitsILi8EEENSR_INS5_IJNSA_ILi8EEESI_EEENS5_IJSI_SC_EEEEEEEvNS4_8identityENS4_23SM90_TMA_LOAD_MULTICASTES18_vS19_EENS_8epilogue10collective6detail29Sm90TmaWarpSpecializedAdapterINS1D_15DefaultEpilogueIaSK_SK_NS1C_6thread17LinearCombinationIaLi1EiiLNS1H_9ScaleType4KindE0ELNS_15FloatRoundStyleE2EaEENS1_15EpilogueDefaultEEEEEvvEEEEvNT_6ParamsE,"a",@progbits
	.sectionflags	@""
	.align	4
.nv.constant0._ZN7cutlass13device_kernelINS_4gemm6kernel13GemmUniversalIN4cute5tupleIJiiiiEEENS1_10collective13CollectiveMmaINS1_34MainloopSm90TmaGmmaWarpSpecializedILi17ENS5_IJNS4_1CILi2EEENSA_ILi1EEESC_EEENS1_35KernelTmaWarpSpecializedCooperativeEEENS5_IJNSA_ILi192EEENSA_ILi224EEENSA_ILi32EEEEEEaNS5_IJlSC_lEEEaSK_NS4_8TiledMMAINS4_8MMA_AtomIJNS4_4SM904GMMA26MMA_64x32x32_S32S8S8_SS_TNEEEENS4_6LayoutISD_NS5_IJSC_NSA_ILi0EEESS_EEEEENS5_IJNS4_10UnderscoreESV_SV_EEEEENS4_13SM90_TMA_LOADENS4_14ComposedLayoutINS4_7SwizzleILi1ELi4ELi3EEENS4_18smem_ptr_flag_bitsILi8EEENSR_INS5_IJNSA_ILi8EEESI_EEENS5_IJSI_SC_EEEEEEEvNS4_8identityENS4_23SM90_TMA_LOAD_MULTICASTES18_vS19_EENS_8epilogue10collective6detail29Sm90TmaWarpSpecializedAdapterINS1D_15DefaultEpilogueIaSK_SK_NS1C_6thread17LinearCombinationIaLi1EiiLNS1H_9ScaleType4KindE0ELNS_15FloatRoundStyleE2EaEENS1_15EpilogueDefaultEEEEEvvEEEEvNT_6ParamsE:
	.zero		1664


//--------------------- SYMBOLS --------------------------

	.type		.nv.reservedSmem.offset0,@object
	.size		.nv.reservedSmem.offset0,0x4
	.type		__assertfail,@function
